//
// Generated by NVIDIA NVVM Compiler
//
// Compiler Build ID: CL-36424714
// Cuda compilation tools, release 13.0, V13.0.88
// Based on NVVM 20.0.0
//

.version 9.0
.target sm_100
.address_size 64

	// .globl	_Z14kernel_grid_2dPdS_S_yP10hist_entryjd
.extern .shared .align 16 .b8 shared_data[];
.extern .shared .align 16 .b8 shared_mem[];

.visible .entry _Z14kernel_grid_2dPdS_S_yP10hist_entryjd(
	.param .u64 .ptr .align 1 _Z14kernel_grid_2dPdS_S_yP10hist_entryjd_param_0,
	.param .u64 .ptr .align 1 _Z14kernel_grid_2dPdS_S_yP10hist_entryjd_param_1,
	.param .u64 .ptr .align 1 _Z14kernel_grid_2dPdS_S_yP10hist_entryjd_param_2,
	.param .u64 _Z14kernel_grid_2dPdS_S_yP10hist_entryjd_param_3,
	.param .u64 .ptr .align 1 _Z14kernel_grid_2dPdS_S_yP10hist_entryjd_param_4,
	.param .u32 _Z14kernel_grid_2dPdS_S_yP10hist_entryjd_param_5,
	.param .f64 _Z14kernel_grid_2dPdS_S_yP10hist_entryjd_param_6
)
{
	.reg .pred 	%p<5>;
	.reg .b32 	%r<12>;
	.reg .b64 	%rd<25>;
	.reg .b64 	%fd<16>;

	ld.param.u64 	%rd3, [_Z14kernel_grid_2dPdS_S_yP10hist_entryjd_param_0];
	ld.param.u64 	%rd4, [_Z14kernel_grid_2dPdS_S_yP10hist_entryjd_param_1];
	ld.param.u64 	%rd5, [_Z14kernel_grid_2dPdS_S_yP10hist_entryjd_param_2];
	ld.param.u64 	%rd7, [_Z14kernel_grid_2dPdS_S_yP10hist_entryjd_param_3];
	ld.param.u64 	%rd6, [_Z14kernel_grid_2dPdS_S_yP10hist_entryjd_param_4];
	ld.param.u32 	%r2, [_Z14kernel_grid_2dPdS_S_yP10hist_entryjd_param_5];
	ld.param.f64 	%fd1, [_Z14kernel_grid_2dPdS_S_yP10hist_entryjd_param_6];
	mov.u32 	%r3, %ntid.x;
	mov.u32 	%r4, %ctaid.x;
	mov.u32 	%r5, %tid.x;
	mad.lo.s32 	%r6, %r3, %r4, %r5;
	mov.u32 	%r7, %ntid.y;
	mov.u32 	%r8, %ctaid.y;
	mov.u32 	%r9, %tid.y;
	mad.lo.s32 	%r10, %r7, %r8, %r9;
	cvt.s64.s32 	%rd1, %r6;
	cvt.u64.u32 	%rd2, %r10;
	max.u64 	%rd9, %rd1, %rd2;
	setp.ge.u64 	%p1, %rd9, %rd7;
	setp.ge.s32 	%p2, %r6, %r10;
	or.pred  	%p3, %p2, %p1;
	@%p3 bra 	$L__BB0_3;
	cvta.to.global.u64 	%rd10, %rd3;
	cvta.to.global.u64 	%rd11, %rd4;
	cvta.to.global.u64 	%rd12, %rd5;
	shl.b64 	%rd13, %rd1, 3;
	add.s64 	%rd14, %rd10, %rd13;
	ld.global.f64 	%fd2, [%rd14];
	shl.b64 	%rd15, %rd2, 3;
	add.s64 	%rd16, %rd10, %rd15;
	ld.global.f64 	%fd3, [%rd16];
	sub.f64 	%fd4, %fd2, %fd3;
	add.s64 	%rd17, %rd11, %rd13;
	ld.global.f64 	%fd5, [%rd17];
	add.s64 	%rd18, %rd11, %rd15;
	ld.global.f64 	%fd6, [%rd18];
	sub.f64 	%fd7, %fd5, %fd6;
	mul.f64 	%fd8, %fd7, %fd7;
	fma.rn.f64 	%fd9, %fd4, %fd4, %fd8;
	add.s64 	%rd19, %rd12, %rd13;
	ld.global.f64 	%fd10, [%rd19];
	add.s64 	%rd20, %rd12, %rd15;
	ld.global.f64 	%fd11, [%rd20];
	sub.f64 	%fd12, %fd10, %fd11;
	fma.rn.f64 	%fd13, %fd12, %fd12, %fd9;
	sqrt.rn.f64 	%fd14, %fd13;
	div.rn.f64 	%fd15, %fd14, %fd1;
	cvt.rzi.s32.f64 	%r1, %fd15;
	setp.ge.u32 	%p4, %r1, %r2;
	@%p4 bra 	$L__BB0_3;
	cvta.to.global.u64 	%rd21, %rd6;
	mul.wide.s32 	%rd22, %r1, 8;
	add.s64 	%rd23, %rd21, %rd22;
	atom.global.add.u64 	%rd24, [%rd23], 1;
$L__BB0_3:
	ret;

}
	// .globl	_Z17kernel_shared_memPdS_S_yP10hist_entryjd
.visible .entry _Z17kernel_shared_memPdS_S_yP10hist_entryjd(
	.param .u64 .ptr .align 1 _Z17kernel_shared_memPdS_S_yP10hist_entryjd_param_0,
	.param .u64 .ptr .align 1 _Z17kernel_shared_memPdS_S_yP10hist_entryjd_param_1,
	.param .u64 .ptr .align 1 _Z17kernel_shared_memPdS_S_yP10hist_entryjd_param_2,
	.param .u64 _Z17kernel_shared_memPdS_S_yP10hist_entryjd_param_3,
	.param .u64 .ptr .align 1 _Z17kernel_shared_memPdS_S_yP10hist_entryjd_param_4,
	.param .u32 _Z17kernel_shared_memPdS_S_yP10hist_entryjd_param_5,
	.param .f64 _Z17kernel_shared_memPdS_S_yP10hist_entryjd_param_6
)
{
	.reg .pred 	%p<44>;
	.reg .b32 	%r<199>;
	.reg .b64 	%rd<107>;
	.reg .b64 	%fd<162>;

	ld.param.u64 	%rd20, [_Z17kernel_shared_memPdS_S_yP10hist_entryjd_param_0];
	ld.param.u64 	%rd21, [_Z17kernel_shared_memPdS_S_yP10hist_entryjd_param_1];
	ld.param.u64 	%rd22, [_Z17kernel_shared_memPdS_S_yP10hist_entryjd_param_2];
	ld.param.u64 	%rd19, [_Z17kernel_shared_memPdS_S_yP10hist_entryjd_param_3];
	ld.param.u64 	%rd23, [_Z17kernel_shared_memPdS_S_yP10hist_entryjd_param_4];
	ld.param.u32 	%r99, [_Z17kernel_shared_memPdS_S_yP10hist_entryjd_param_5];
	ld.param.f64 	%fd4, [_Z17kernel_shared_memPdS_S_yP10hist_entryjd_param_6];
	cvta.to.global.u64 	%rd1, %rd23;
	cvta.to.global.u64 	%rd2, %rd22;
	cvta.to.global.u64 	%rd3, %rd21;
	cvta.to.global.u64 	%rd4, %rd20;
	mov.u32 	%r1, %ntid.x;
	mov.u32 	%r2, %ctaid.x;
	mul.lo.s32 	%r3, %r1, %r2;
	mov.u32 	%r4, %tid.x;
	add.s32 	%r100, %r3, %r4;
	cvt.s64.s32 	%rd5, %r100;
	setp.le.u64 	%p1, %rd19, %rd5;
	@%p1 bra 	$L__BB1_63;
	shl.b32 	%r7, %r1, 3;
	mov.u32 	%r101, shared_data;
	add.s32 	%r5, %r101, %r7;
	shl.b32 	%r6, %r1, 4;
	add.s32 	%r8, %r7, %r7;
	add.s32 	%r9, %r5, %r8;
	shl.b64 	%rd24, %rd5, 3;
	add.s64 	%rd25, %rd4, %rd24;
	ld.global.f64 	%fd1, [%rd25];
	add.s64 	%rd26, %rd3, %rd24;
	ld.global.f64 	%fd2, [%rd26];
	add.s64 	%rd27, %rd2, %rd24;
	ld.global.f64 	%fd3, [%rd27];
	add.s32 	%r177, %r2, 1;
	mov.u32 	%r11, %nctaid.x;
	setp.ge.u32 	%p2, %r177, %r11;
	shl.b32 	%r102, %r4, 3;
	add.s32 	%r12, %r101, %r102;
	add.s32 	%r13, %r5, %r102;
	add.s32 	%r14, %r12, %r6;
	@%p2 bra 	$L__BB1_28;
	mov.b32 	%r176, 0;
	cvt.u64.u32 	%rd30, %r1;
$L__BB1_3:
	add.s32 	%r104, %r3, %r1;
	mad.lo.s32 	%r105, %r1, %r176, %r104;
	cvt.u64.u32 	%rd28, %r105;
	sub.s64 	%rd29, %rd19, %rd28;
	min.u64 	%rd6, %rd29, %rd30;
	max.u64 	%rd7, %rd6, 1;
	and.b64  	%rd8, %rd7, 3;
	mul.lo.s32 	%r17, %r177, %r1;
	add.s32 	%r106, %r17, %r4;
	cvt.s64.s32 	%rd9, %r106;
	setp.le.u64 	%p3, %rd19, %rd9;
	@%p3 bra 	$L__BB1_5;
	shl.b64 	%rd31, %rd9, 3;
	add.s64 	%rd32, %rd4, %rd31;
	ld.global.f64 	%fd5, [%rd32];
	st.shared.f64 	[%r12], %fd5;
	add.s64 	%rd33, %rd3, %rd31;
	ld.global.f64 	%fd6, [%rd33];
	st.shared.f64 	[%r13], %fd6;
	add.s64 	%rd34, %rd2, %rd31;
	ld.global.f64 	%fd7, [%rd34];
	st.shared.f64 	[%r14], %fd7;
$L__BB1_5:
	bar.sync 	0;
	cvt.u64.u32 	%rd35, %r17;
	setp.eq.s64 	%p4, %rd19, %rd35;
	@%p4 bra 	$L__BB1_27;
	setp.lt.u64 	%p5, %rd6, 4;
	mov.b32 	%r180, 0;
	@%p5 bra 	$L__BB1_17;
	and.b64  	%rd105, %rd7, 2044;
	mov.b32 	%r180, 0;
	mov.u32 	%r178, shared_data;
$L__BB1_8:
	.pragma "nounroll";
	ld.shared.f64 	%fd8, [%r178];
	sub.f64 	%fd9, %fd1, %fd8;
	add.s32 	%r20, %r178, %r7;
	ld.shared.f64 	%fd10, [%r20];
	sub.f64 	%fd11, %fd2, %fd10;
	mul.f64 	%fd12, %fd11, %fd11;
	fma.rn.f64 	%fd13, %fd9, %fd9, %fd12;
	add.s32 	%r110, %r8, %r178;
	add.s32 	%r21, %r110, 16;
	ld.shared.f64 	%fd14, [%r110];
	sub.f64 	%fd15, %fd3, %fd14;
	fma.rn.f64 	%fd16, %fd15, %fd15, %fd13;
	sqrt.rn.f64 	%fd17, %fd16;
	div.rn.f64 	%fd18, %fd17, %fd4;
	cvt.rzi.s32.f64 	%r22, %fd18;
	setp.ge.u32 	%p6, %r22, %r99;
	@%p6 bra 	$L__BB1_10;
	shl.b32 	%r111, %r22, 3;
	add.s32 	%r112, %r9, %r111;
	atom.shared.add.u64 	%rd36, [%r112], 1;
$L__BB1_10:
	ld.shared.f64 	%fd19, [%r178+8];
	sub.f64 	%fd20, %fd1, %fd19;
	ld.shared.f64 	%fd21, [%r20+8];
	sub.f64 	%fd22, %fd2, %fd21;
	mul.f64 	%fd23, %fd22, %fd22;
	fma.rn.f64 	%fd24, %fd20, %fd20, %fd23;
	ld.shared.f64 	%fd25, [%r21+-8];
	sub.f64 	%fd26, %fd3, %fd25;
	fma.rn.f64 	%fd27, %fd26, %fd26, %fd24;
	sqrt.rn.f64 	%fd28, %fd27;
	div.rn.f64 	%fd29, %fd28, %fd4;
	cvt.rzi.s32.f64 	%r23, %fd29;
	setp.ge.u32 	%p7, %r23, %r99;
	@%p7 bra 	$L__BB1_12;
	shl.b32 	%r113, %r23, 3;
	add.s32 	%r114, %r9, %r113;
	atom.shared.add.u64 	%rd37, [%r114], 1;
$L__BB1_12:
	ld.shared.f64 	%fd30, [%r178+16];
	sub.f64 	%fd31, %fd1, %fd30;
	ld.shared.f64 	%fd32, [%r20+16];
	sub.f64 	%fd33, %fd2, %fd32;
	mul.f64 	%fd34, %fd33, %fd33;
	fma.rn.f64 	%fd35, %fd31, %fd31, %fd34;
	ld.shared.f64 	%fd36, [%r21];
	sub.f64 	%fd37, %fd3, %fd36;
	fma.rn.f64 	%fd38, %fd37, %fd37, %fd35;
	sqrt.rn.f64 	%fd39, %fd38;
	div.rn.f64 	%fd40, %fd39, %fd4;
	cvt.rzi.s32.f64 	%r24, %fd40;
	setp.ge.u32 	%p8, %r24, %r99;
	@%p8 bra 	$L__BB1_14;
	shl.b32 	%r115, %r24, 3;
	add.s32 	%r116, %r9, %r115;
	atom.shared.add.u64 	%rd38, [%r116], 1;
$L__BB1_14:
	ld.shared.f64 	%fd41, [%r178+24];
	sub.f64 	%fd42, %fd1, %fd41;
	ld.shared.f64 	%fd43, [%r20+24];
	sub.f64 	%fd44, %fd2, %fd43;
	mul.f64 	%fd45, %fd44, %fd44;
	fma.rn.f64 	%fd46, %fd42, %fd42, %fd45;
	ld.shared.f64 	%fd47, [%r21+8];
	sub.f64 	%fd48, %fd3, %fd47;
	fma.rn.f64 	%fd49, %fd48, %fd48, %fd46;
	sqrt.rn.f64 	%fd50, %fd49;
	div.rn.f64 	%fd51, %fd50, %fd4;
	cvt.rzi.s32.f64 	%r25, %fd51;
	setp.ge.u32 	%p9, %r25, %r99;
	@%p9 bra 	$L__BB1_16;
	shl.b32 	%r117, %r25, 3;
	add.s32 	%r118, %r9, %r117;
	atom.shared.add.u64 	%rd39, [%r118], 1;
$L__BB1_16:
	add.s32 	%r180, %r180, 4;
	add.s64 	%rd105, %rd105, -4;
	add.s32 	%r178, %r178, 32;
	setp.ne.s64 	%p10, %rd105, 0;
	@%p10 bra 	$L__BB1_8;
$L__BB1_17:
	setp.eq.s64 	%p11, %rd8, 0;
	@%p11 bra 	$L__BB1_27;
	setp.eq.s64 	%p12, %rd8, 1;
	@%p12 bra 	$L__BB1_24;
	shl.b32 	%r119, %r180, 3;
	mov.u32 	%r120, shared_data;
	add.s32 	%r29, %r120, %r119;
	ld.shared.f64 	%fd52, [%r29];
	sub.f64 	%fd53, %fd1, %fd52;
	add.s32 	%r30, %r5, %r119;
	ld.shared.f64 	%fd54, [%r30];
	sub.f64 	%fd55, %fd2, %fd54;
	mul.f64 	%fd56, %fd55, %fd55;
	fma.rn.f64 	%fd57, %fd53, %fd53, %fd56;
	add.s32 	%r31, %r29, %r6;
	ld.shared.f64 	%fd58, [%r31];
	sub.f64 	%fd59, %fd3, %fd58;
	fma.rn.f64 	%fd60, %fd59, %fd59, %fd57;
	sqrt.rn.f64 	%fd61, %fd60;
	div.rn.f64 	%fd62, %fd61, %fd4;
	cvt.rzi.s32.f64 	%r32, %fd62;
	setp.ge.u32 	%p13, %r32, %r99;
	@%p13 bra 	$L__BB1_21;
	shl.b32 	%r121, %r32, 3;
	add.s32 	%r122, %r9, %r121;
	atom.shared.add.u64 	%rd40, [%r122], 1;
$L__BB1_21:
	ld.shared.f64 	%fd63, [%r29+8];
	sub.f64 	%fd64, %fd1, %fd63;
	ld.shared.f64 	%fd65, [%r30+8];
	sub.f64 	%fd66, %fd2, %fd65;
	mul.f64 	%fd67, %fd66, %fd66;
	fma.rn.f64 	%fd68, %fd64, %fd64, %fd67;
	ld.shared.f64 	%fd69, [%r31+8];
	sub.f64 	%fd70, %fd3, %fd69;
	fma.rn.f64 	%fd71, %fd70, %fd70, %fd68;
	sqrt.rn.f64 	%fd72, %fd71;
	div.rn.f64 	%fd73, %fd72, %fd4;
	cvt.rzi.s32.f64 	%r33, %fd73;
	setp.ge.u32 	%p14, %r33, %r99;
	@%p14 bra 	$L__BB1_23;
	shl.b32 	%r123, %r33, 3;
	add.s32 	%r124, %r9, %r123;
	atom.shared.add.u64 	%rd41, [%r124], 1;
$L__BB1_23:
	add.s32 	%r180, %r180, 2;
$L__BB1_24:
	and.b64  	%rd42, %rd7, 1;
	setp.eq.b64 	%p15, %rd42, 1;
	not.pred 	%p16, %p15;
	@%p16 bra 	$L__BB1_27;
	shl.b32 	%r125, %r180, 3;
	mov.u32 	%r126, shared_data;
	add.s32 	%r127, %r126, %r125;
	ld.shared.f64 	%fd74, [%r127];
	sub.f64 	%fd75, %fd1, %fd74;
	add.s32 	%r128, %r5, %r125;
	ld.shared.f64 	%fd76, [%r128];
	sub.f64 	%fd77, %fd2, %fd76;
	mul.f64 	%fd78, %fd77, %fd77;
	fma.rn.f64 	%fd79, %fd75, %fd75, %fd78;
	add.s32 	%r129, %r127, %r6;
	ld.shared.f64 	%fd80, [%r129];
	sub.f64 	%fd81, %fd3, %fd80;
	fma.rn.f64 	%fd82, %fd81, %fd81, %fd79;
	sqrt.rn.f64 	%fd83, %fd82;
	div.rn.f64 	%fd84, %fd83, %fd4;
	cvt.rzi.s32.f64 	%r36, %fd84;
	setp.ge.u32 	%p17, %r36, %r99;
	@%p17 bra 	$L__BB1_27;
	shl.b32 	%r130, %r36, 3;
	add.s32 	%r131, %r9, %r130;
	atom.shared.add.u64 	%rd43, [%r131], 1;
$L__BB1_27:
	bar.sync 	0;
	add.s32 	%r177, %r177, 1;
	setp.ne.s32 	%p18, %r177, %r11;
	add.s32 	%r176, %r176, 1;
	@%p18 bra 	$L__BB1_3;
$L__BB1_28:
	st.shared.f64 	[%r12], %fd1;
	st.shared.f64 	[%r13], %fd2;
	st.shared.f64 	[%r14], %fd3;
	bar.sync 	0;
	add.s32 	%r185, %r4, 1;
	cvt.u64.u32 	%rd44, %r185;
	cvt.u64.u32 	%rd45, %r1;
	cvt.u64.u32 	%rd46, %r3;
	sub.s64 	%rd47, %rd19, %rd46;
	min.u64 	%rd13, %rd47, %rd45;
	setp.le.u64 	%p19, %rd13, %rd44;
	@%p19 bra 	$L__BB1_51;
	cvt.u64.u32 	%rd48, %r4;
	not.b64 	%rd49, %rd48;
	add.s64 	%rd14, %rd13, %rd49;
	sub.s64 	%rd50, %rd13, %rd48;
	add.s64 	%rd51, %rd50, -2;
	and.b64  	%rd15, %rd14, 3;
	setp.lt.u64 	%p20, %rd51, 3;
	@%p20 bra 	$L__BB1_41;
	and.b64  	%rd106, %rd14, -4;
	shl.b32 	%r132, %r4, 3;
	mov.u32 	%r133, shared_data;
	add.s32 	%r134, %r132, %r133;
	add.s32 	%r182, %r134, 16;
	mov.u32 	%r183, %r4;
$L__BB1_31:
	.pragma "nounroll";
	ld.shared.f64 	%fd85, [%r182+-8];
	sub.f64 	%fd86, %fd1, %fd85;
	add.s32 	%r43, %r182, %r7;
	ld.shared.f64 	%fd87, [%r43+-8];
	sub.f64 	%fd88, %fd2, %fd87;
	mul.f64 	%fd89, %fd88, %fd88;
	fma.rn.f64 	%fd90, %fd86, %fd86, %fd89;
	add.s32 	%r44, %r182, %r8;
	ld.shared.f64 	%fd91, [%r44+-8];
	sub.f64 	%fd92, %fd3, %fd91;
	fma.rn.f64 	%fd93, %fd92, %fd92, %fd90;
	sqrt.rn.f64 	%fd94, %fd93;
	div.rn.f64 	%fd95, %fd94, %fd4;
	cvt.rzi.s32.f64 	%r45, %fd95;
	setp.ge.u32 	%p21, %r45, %r99;
	@%p21 bra 	$L__BB1_33;
	shl.b32 	%r135, %r45, 3;
	add.s32 	%r136, %r9, %r135;
	atom.shared.add.u64 	%rd52, [%r136], 1;
$L__BB1_33:
	ld.shared.f64 	%fd96, [%r182];
	sub.f64 	%fd97, %fd1, %fd96;
	ld.shared.f64 	%fd98, [%r43];
	sub.f64 	%fd99, %fd2, %fd98;
	mul.f64 	%fd100, %fd99, %fd99;
	fma.rn.f64 	%fd101, %fd97, %fd97, %fd100;
	ld.shared.f64 	%fd102, [%r44];
	sub.f64 	%fd103, %fd3, %fd102;
	fma.rn.f64 	%fd104, %fd103, %fd103, %fd101;
	sqrt.rn.f64 	%fd105, %fd104;
	div.rn.f64 	%fd106, %fd105, %fd4;
	cvt.rzi.s32.f64 	%r46, %fd106;
	setp.ge.u32 	%p22, %r46, %r99;
	@%p22 bra 	$L__BB1_35;
	shl.b32 	%r137, %r46, 3;
	add.s32 	%r138, %r9, %r137;
	atom.shared.add.u64 	%rd53, [%r138], 1;
$L__BB1_35:
	ld.shared.f64 	%fd107, [%r182+8];
	sub.f64 	%fd108, %fd1, %fd107;
	ld.shared.f64 	%fd109, [%r43+8];
	sub.f64 	%fd110, %fd2, %fd109;
	mul.f64 	%fd111, %fd110, %fd110;
	fma.rn.f64 	%fd112, %fd108, %fd108, %fd111;
	ld.shared.f64 	%fd113, [%r44+8];
	sub.f64 	%fd114, %fd3, %fd113;
	fma.rn.f64 	%fd115, %fd114, %fd114, %fd112;
	sqrt.rn.f64 	%fd116, %fd115;
	div.rn.f64 	%fd117, %fd116, %fd4;
	cvt.rzi.s32.f64 	%r47, %fd117;
	setp.ge.u32 	%p23, %r47, %r99;
	@%p23 bra 	$L__BB1_37;
	shl.b32 	%r139, %r47, 3;
	add.s32 	%r140, %r9, %r139;
	atom.shared.add.u64 	%rd54, [%r140], 1;
$L__BB1_37:
	ld.shared.f64 	%fd118, [%r182+16];
	sub.f64 	%fd119, %fd1, %fd118;
	ld.shared.f64 	%fd120, [%r43+16];
	sub.f64 	%fd121, %fd2, %fd120;
	mul.f64 	%fd122, %fd121, %fd121;
	fma.rn.f64 	%fd123, %fd119, %fd119, %fd122;
	ld.shared.f64 	%fd124, [%r44+16];
	sub.f64 	%fd125, %fd3, %fd124;
	fma.rn.f64 	%fd126, %fd125, %fd125, %fd123;
	sqrt.rn.f64 	%fd127, %fd126;
	div.rn.f64 	%fd128, %fd127, %fd4;
	cvt.rzi.s32.f64 	%r48, %fd128;
	setp.ge.u32 	%p24, %r48, %r99;
	@%p24 bra 	$L__BB1_39;
	shl.b32 	%r141, %r48, 3;
	add.s32 	%r142, %r9, %r141;
	atom.shared.add.u64 	%rd55, [%r142], 1;
$L__BB1_39:
	add.s32 	%r183, %r183, 4;
	add.s64 	%rd106, %rd106, -4;
	add.s32 	%r182, %r182, 32;
	setp.ne.s64 	%p25, %rd106, 0;
	@%p25 bra 	$L__BB1_31;
	add.s32 	%r185, %r183, 1;
$L__BB1_41:
	setp.eq.s64 	%p26, %rd15, 0;
	@%p26 bra 	$L__BB1_51;
	setp.eq.s64 	%p27, %rd15, 1;
	@%p27 bra 	$L__BB1_48;
	shl.b32 	%r143, %r185, 3;
	mov.u32 	%r144, shared_data;
	add.s32 	%r53, %r144, %r143;
	ld.shared.f64 	%fd129, [%r53];
	sub.f64 	%fd130, %fd1, %fd129;
	add.s32 	%r54, %r5, %r143;
	ld.shared.f64 	%fd131, [%r54];
	sub.f64 	%fd132, %fd2, %fd131;
	mul.f64 	%fd133, %fd132, %fd132;
	fma.rn.f64 	%fd134, %fd130, %fd130, %fd133;
	add.s32 	%r55, %r53, %r6;
	ld.shared.f64 	%fd135, [%r55];
	sub.f64 	%fd136, %fd3, %fd135;
	fma.rn.f64 	%fd137, %fd136, %fd136, %fd134;
	sqrt.rn.f64 	%fd138, %fd137;
	div.rn.f64 	%fd139, %fd138, %fd4;
	cvt.rzi.s32.f64 	%r56, %fd139;
	setp.ge.u32 	%p28, %r56, %r99;
	@%p28 bra 	$L__BB1_45;
	shl.b32 	%r145, %r56, 3;
	add.s32 	%r146, %r9, %r145;
	atom.shared.add.u64 	%rd56, [%r146], 1;
$L__BB1_45:
	ld.shared.f64 	%fd140, [%r53+8];
	sub.f64 	%fd141, %fd1, %fd140;
	ld.shared.f64 	%fd142, [%r54+8];
	sub.f64 	%fd143, %fd2, %fd142;
	mul.f64 	%fd144, %fd143, %fd143;
	fma.rn.f64 	%fd145, %fd141, %fd141, %fd144;
	ld.shared.f64 	%fd146, [%r55+8];
	sub.f64 	%fd147, %fd3, %fd146;
	fma.rn.f64 	%fd148, %fd147, %fd147, %fd145;
	sqrt.rn.f64 	%fd149, %fd148;
	div.rn.f64 	%fd150, %fd149, %fd4;
	cvt.rzi.s32.f64 	%r57, %fd150;
	setp.ge.u32 	%p29, %r57, %r99;
	@%p29 bra 	$L__BB1_47;
	shl.b32 	%r147, %r57, 3;
	add.s32 	%r148, %r9, %r147;
	atom.shared.add.u64 	%rd57, [%r148], 1;
$L__BB1_47:
	add.s32 	%r185, %r185, 2;
$L__BB1_48:
	and.b64  	%rd58, %rd14, 1;
	setp.eq.b64 	%p30, %rd58, 1;
	not.pred 	%p31, %p30;
	@%p31 bra 	$L__BB1_51;
	shl.b32 	%r149, %r185, 3;
	mov.u32 	%r150, shared_data;
	add.s32 	%r151, %r150, %r149;
	ld.shared.f64 	%fd151, [%r151];
	sub.f64 	%fd152, %fd1, %fd151;
	add.s32 	%r152, %r5, %r149;
	ld.shared.f64 	%fd153, [%r152];
	sub.f64 	%fd154, %fd2, %fd153;
	mul.f64 	%fd155, %fd154, %fd154;
	fma.rn.f64 	%fd156, %fd152, %fd152, %fd155;
	add.s32 	%r153, %r151, %r6;
	ld.shared.f64 	%fd157, [%r153];
	sub.f64 	%fd158, %fd3, %fd157;
	fma.rn.f64 	%fd159, %fd158, %fd158, %fd156;
	sqrt.rn.f64 	%fd160, %fd159;
	div.rn.f64 	%fd161, %fd160, %fd4;
	cvt.rzi.s32.f64 	%r60, %fd161;
	setp.ge.u32 	%p32, %r60, %r99;
	@%p32 bra 	$L__BB1_51;
	shl.b32 	%r154, %r60, 3;
	add.s32 	%r155, %r9, %r154;
	atom.shared.add.u64 	%rd59, [%r155], 1;
$L__BB1_51:
	setp.ne.s32 	%p33, %r4, 0;
	setp.eq.s32 	%p34, %r99, 0;
	or.pred  	%p35, %p33, %p34;
	@%p35 bra 	$L__BB1_63;
	add.s32 	%r157, %r99, -1;
	and.b32  	%r61, %r99, 7;
	setp.lt.u32 	%p36, %r157, 7;
	mov.b32 	%r197, 0;
	@%p36 bra 	$L__BB1_55;
	and.b32  	%r197, %r99, -8;
	neg.s32 	%r195, %r197;
	add.s32 	%r194, %r11, %r2;
	shl.b32 	%r65, %r11, 3;
	shl.b32 	%r158, %r11, 1;
	add.s32 	%r193, %r2, %r158;
	mad.lo.s32 	%r192, %r11, 3, %r2;
	shl.b32 	%r159, %r11, 2;
	add.s32 	%r191, %r2, %r159;
	mad.lo.s32 	%r190, %r11, 5, %r2;
	mad.lo.s32 	%r189, %r11, 6, %r2;
	mad.lo.s32 	%r188, %r11, 7, %r2;
	mov.u32 	%r160, shared_data;
	mad.lo.s32 	%r161, %r1, 24, %r160;
	add.s32 	%r186, %r161, 32;
	mov.u32 	%r187, %r2;
$L__BB1_54:
	.pragma "nounroll";
	ld.shared.u64 	%rd60, [%r186+-32];
	mul.wide.u32 	%rd61, %r187, 8;
	add.s64 	%rd62, %rd1, %rd61;
	st.global.u64 	[%rd62], %rd60;
	ld.shared.u64 	%rd63, [%r186+-24];
	mul.wide.u32 	%rd64, %r194, 8;
	add.s64 	%rd65, %rd1, %rd64;
	st.global.u64 	[%rd65], %rd63;
	ld.shared.u64 	%rd66, [%r186+-16];
	mul.wide.u32 	%rd67, %r193, 8;
	add.s64 	%rd68, %rd1, %rd67;
	st.global.u64 	[%rd68], %rd66;
	ld.shared.u64 	%rd69, [%r186+-8];
	mul.wide.u32 	%rd70, %r192, 8;
	add.s64 	%rd71, %rd1, %rd70;
	st.global.u64 	[%rd71], %rd69;
	ld.shared.u64 	%rd72, [%r186];
	mul.wide.u32 	%rd73, %r191, 8;
	add.s64 	%rd74, %rd1, %rd73;
	st.global.u64 	[%rd74], %rd72;
	ld.shared.u64 	%rd75, [%r186+8];
	mul.wide.u32 	%rd76, %r190, 8;
	add.s64 	%rd77, %rd1, %rd76;
	st.global.u64 	[%rd77], %rd75;
	ld.shared.u64 	%rd78, [%r186+16];
	mul.wide.u32 	%rd79, %r189, 8;
	add.s64 	%rd80, %rd1, %rd79;
	st.global.u64 	[%rd80], %rd78;
	ld.shared.u64 	%rd81, [%r186+24];
	mul.wide.u32 	%rd82, %r188, 8;
	add.s64 	%rd83, %rd1, %rd82;
	st.global.u64 	[%rd83], %rd81;
	add.s32 	%r195, %r195, 8;
	add.s32 	%r194, %r194, %r65;
	add.s32 	%r193, %r193, %r65;
	add.s32 	%r192, %r192, %r65;
	add.s32 	%r191, %r191, %r65;
	add.s32 	%r190, %r190, %r65;
	add.s32 	%r189, %r189, %r65;
	add.s32 	%r188, %r188, %r65;
	add.s32 	%r187, %r187, %r65;
	add.s32 	%r186, %r186, 64;
	setp.ne.s32 	%p37, %r195, 0;
	@%p37 bra 	$L__BB1_54;
$L__BB1_55:
	setp.eq.s32 	%p38, %r61, 0;
	@%p38 bra 	$L__BB1_63;
	and.b32  	%r94, %r99, 3;
	setp.lt.u32 	%p39, %r61, 4;
	@%p39 bra 	$L__BB1_58;
	shl.b32 	%r162, %r197, 3;
	add.s32 	%r163, %r9, %r162;
	ld.shared.u64 	%rd84, [%r163];
	mad.lo.s32 	%r164, %r197, %r11, %r2;
	mul.wide.u32 	%rd85, %r164, 8;
	add.s64 	%rd86, %rd1, %rd85;
	st.global.u64 	[%rd86], %rd84;
	ld.shared.u64 	%rd87, [%r163+8];
	add.s32 	%r165, %r164, %r11;
	mul.wide.u32 	%rd88, %r165, 8;
	add.s64 	%rd89, %rd1, %rd88;
	st.global.u64 	[%rd89], %rd87;
	ld.shared.u64 	%rd90, [%r163+16];
	add.s32 	%r166, %r165, %r11;
	mul.wide.u32 	%rd91, %r166, 8;
	add.s64 	%rd92, %rd1, %rd91;
	st.global.u64 	[%rd92], %rd90;
	ld.shared.u64 	%rd93, [%r163+24];
	add.s32 	%r167, %r166, %r11;
	mul.wide.u32 	%rd94, %r167, 8;
	add.s64 	%rd95, %rd1, %rd94;
	st.global.u64 	[%rd95], %rd93;
	add.s32 	%r197, %r197, 4;
$L__BB1_58:
	setp.eq.s32 	%p40, %r94, 0;
	@%p40 bra 	$L__BB1_63;
	setp.eq.s32 	%p41, %r94, 1;
	@%p41 bra 	$L__BB1_61;
	shl.b32 	%r168, %r197, 3;
	add.s32 	%r169, %r9, %r168;
	ld.shared.u64 	%rd96, [%r169];
	mad.lo.s32 	%r170, %r197, %r11, %r2;
	mul.wide.u32 	%rd97, %r170, 8;
	add.s64 	%rd98, %rd1, %rd97;
	st.global.u64 	[%rd98], %rd96;
	ld.shared.u64 	%rd99, [%r169+8];
	add.s32 	%r171, %r170, %r11;
	mul.wide.u32 	%rd100, %r171, 8;
	add.s64 	%rd101, %rd1, %rd100;
	st.global.u64 	[%rd101], %rd99;
	add.s32 	%r197, %r197, 2;
$L__BB1_61:
	and.b32  	%r172, %r99, 1;
	setp.eq.b32 	%p42, %r172, 1;
	not.pred 	%p43, %p42;
	@%p43 bra 	$L__BB1_63;
	shl.b32 	%r173, %r197, 3;
	add.s32 	%r174, %r9, %r173;
	ld.shared.u64 	%rd102, [%r174];
	mad.lo.s32 	%r175, %r197, %r11, %r2;
	mul.wide.u32 	%rd103, %r175, 8;
	add.s64 	%rd104, %rd1, %rd103;
	st.global.u64 	[%rd104], %rd102;
$L__BB1_63:
	ret;

}
	// .globl	_Z16kernel_reductionP10hist_entryS0_
.visible .entry _Z16kernel_reductionP10hist_entryS0_(
	.param .u64 .ptr .align 1 _Z16kernel_reductionP10hist_entryS0__param_0,
	.param .u64 .ptr .align 1 _Z16kernel_reductionP10hist_entryS0__param_1
)
{
	.reg .pred 	%p<5>;
	.reg .b32 	%r<13>;
	.reg .b64 	%rd<14>;

	ld.param.u64 	%rd2, [_Z16kernel_reductionP10hist_entryS0__param_0];
	ld.param.u64 	%rd1, [_Z16kernel_reductionP10hist_entryS0__param_1];
	cvta.to.global.u64 	%rd3, %rd2;
	mov.u32 	%r1, %tid.x;
	shl.b32 	%r7, %r1, 3;
	mov.u32 	%r8, shared_mem;
	add.s32 	%r2, %r8, %r7;
	mov.u32 	%r3, %ctaid.x;
	mov.u32 	%r12, %ntid.x;
	mad.lo.s32 	%r9, %r3, %r12, %r1;
	mul.wide.u32 	%rd4, %r9, 8;
	add.s64 	%rd5, %rd3, %rd4;
	ld.global.u64 	%rd6, [%rd5];
	st.shared.u64 	[%r2], %rd6;
	bar.sync 	0;
	setp.lt.u32 	%p1, %r12, 2;
	@%p1 bra 	$L__BB2_4;
$L__BB2_1:
	shr.u32 	%r6, %r12, 1;
	setp.ge.u32 	%p2, %r1, %r6;
	@%p2 bra 	$L__BB2_3;
	shl.b32 	%r10, %r6, 3;
	add.s32 	%r11, %r2, %r10;
	ld.shared.u64 	%rd7, [%r11];
	ld.shared.u64 	%rd8, [%r2];
	add.s64 	%rd9, %rd8, %rd7;
	st.shared.u64 	[%r2], %rd9;
$L__BB2_3:
	bar.sync 	0;
	setp.gt.u32 	%p3, %r12, 3;
	mov.u32 	%r12, %r6;
	@%p3 bra 	$L__BB2_1;
$L__BB2_4:
	setp.ne.s32 	%p4, %r1, 0;
	@%p4 bra 	$L__BB2_6;
	ld.shared.u64 	%rd10, [shared_mem];
	cvta.to.global.u64 	%rd11, %rd1;
	mul.wide.u32 	%rd12, %r3, 8;
	add.s64 	%rd13, %rd11, %rd12;
	st.global.u64 	[%rd13], %rd10;
$L__BB2_6:
	ret;

}


// ===== COMPILED SASS (sm_100) =====

	.target	sm_100

	.elftype	@"ET_EXEC"


//--------------------- .note.nv.tkinfo           --------------------------
	.section	.note.nv.tkinfo,"",@"SHT_NOTE"
	.sectionflags	@"SHF_NOTE_NV_TKINFO"
	.tkinfo
        /*0018*/ 	.word	0x00000002
        /*0030*/ 	.string	""
        /*0030*/ 	.string	"ptxas"
        /*0030*/ 	.string	"Cuda compilation tools, release 13.0, V13.0.88"
        /*0030*/ 	.string	"Build cuda_13.0.r13.0/compiler.36424714_0"
        /*0030*/ 	.string	"-arch sm_100 -m 64 "



//--------------------- .note.nv.cuinfo           --------------------------
	.section	.note.nv.cuinfo,"",@"SHT_NOTE"
	.sectionflags	@"SHF_NOTE_NV_CUINFO"
        /*0018*/ 	.short	0x0002
        /*001a*/ 	.short	0x0064
        /*001c*/ 	.short	0x0082
	.zero		2


//--------------------- .nv.info                  --------------------------
	.section	.nv.info,"",@"SHT_CUDA_INFO"
	.align	4


	//----- nvinfo : EIATTR_REGCOUNT
	.align		4
        /*0000*/ 	.byte	0x04, 0x2f
        /*0002*/ 	.short	(.L_1 - .L_0)
	.align		4
.L_0:
        /*0004*/ 	.word	index@(_Z14kernel_grid_2dPdS_S_yP10hist_entryjd)
        /*0008*/ 	.word	0x00000019


	//----- nvinfo : EIATTR_FRAME_SIZE
	.align		4
.L_1:
        /*000c*/ 	.byte	0x04, 0x11
        /*000e*/ 	.short	(.L_3 - .L_2)
	.align		4
.L_2:
        /*0010*/ 	.word	index@($__internal_3_$__cuda_sm20_dsqrt_rn_f64_mediumpath_v1)
        /*0014*/ 	.word	0x00000000


	//----- nvinfo : EIATTR_FRAME_SIZE
	.align		4
.L_3:
        /*0018*/ 	.byte	0x04, 0x11
        /*001a*/ 	.short	(.L_5 - .L_4)
	.align		4
.L_4:
        /*001c*/ 	.word	index@($__internal_2_$__cuda_sm20_div_rn_f64_full)
        /*0020*/ 	.word	0x00000000


	//----- nvinfo : EIATTR_FRAME_SIZE
	.align		4
.L_5:
        /*0024*/ 	.byte	0x04, 0x11
        /*0026*/ 	.short	(.L_7 - .L_6)
	.align		4
.L_6:
        /*0028*/ 	.word	index@(_Z14kernel_grid_2dPdS_S_yP10hist_entryjd)
        /*002c*/ 	.word	0x00000000


	//----- nvinfo : EIATTR_REGCOUNT
	.align		4
.L_7:
        /*0030*/ 	.byte	0x04, 0x2f
        /*0032*/ 	.short	(.L_9 - .L_8)
	.align		4
.L_8:
        /*0034*/ 	.word	index@(_Z17kernel_shared_memPdS_S_yP10hist_entryjd)
        /*0038*/ 	.word	0x0000002a


	//----- nvinfo : EIATTR_FRAME_SIZE
	.align		4
.L_9:
        /*003c*/ 	.byte	0x04, 0x11
        /*003e*/ 	.short	(.L_11 - .L_10)
	.align		4
.L_10:
        /*0040*/ 	.word	index@($__internal_1_$__cuda_sm20_dsqrt_rn_f64_mediumpath_v1)
        /*0044*/ 	.word	0x00000000


	//----- nvinfo : EIATTR_FRAME_SIZE
	.align		4
.L_11:
        /*0048*/ 	.byte	0x04, 0x11
        /*004a*/ 	.short	(.L_13 - .L_12)
	.align		4
.L_12:
        /*004c*/ 	.word	index@($__internal_0_$__cuda_sm20_div_rn_f64_full)
        /*0050*/ 	.word	0x00000000


	//----- nvinfo : EIATTR_FRAME_SIZE
	.align		4
.L_13:
        /*0054*/ 	.byte	0x04, 0x11
        /*0056*/ 	.short	(.L_15 - .L_14)
	.align		4
.L_14:
        /*0058*/ 	.word	index@(_Z17kernel_shared_memPdS_S_yP10hist_entryjd)
        /*005c*/ 	.word	0x00000000


	//----- nvinfo : EIATTR_REGCOUNT
	.align		4
.L_15:
        /*0060*/ 	.byte	0x04, 0x2f
        /*0062*/ 	.short	(.L_17 - .L_16)
	.align		4
.L_16:
        /*0064*/ 	.word	index@(_Z16kernel_reductionP10hist_entryS0_)
        /*0068*/ 	.word	0x0000000d


	//----- nvinfo : EIATTR_FRAME_SIZE
	.align		4
.L_17:
        /*006c*/ 	.byte	0x04, 0x11
        /*006e*/ 	.short	(.L_19 - .L_18)
	.align		4
.L_18:
        /*0070*/ 	.word	index@(_Z16kernel_reductionP10hist_entryS0_)
        /*0074*/ 	.word	0x00000000


	//----- nvinfo : EIATTR_MIN_STACK_SIZE
	.align		4
.L_19:
        /*0078*/ 	.byte	0x04, 0x12
        /*007a*/ 	.short	(.L_21 - .L_20)
	.align		4
.L_20:
        /*007c*/ 	.word	index@(_Z16kernel_reductionP10hist_entryS0_)
        /*0080*/ 	.word	0x00000000


	//----- nvinfo : EIATTR_MIN_STACK_SIZE
	.align		4
.L_21:
        /*0084*/ 	.byte	0x04, 0x12
        /*0086*/ 	.short	(.L_23 - .L_22)
	.align		4
.L_22:
        /*0088*/ 	.word	index@(_Z17kernel_shared_memPdS_S_yP10hist_entryjd)
        /*008c*/ 	.word	0x00000000


	//----- nvinfo : EIATTR_MIN_STACK_SIZE
	.align		4
.L_23:
        /*0090*/ 	.byte	0x04, 0x12
        /*0092*/ 	.short	(.L_25 - .L_24)
	.align		4
.L_24:
        /*0094*/ 	.word	index@(_Z14kernel_grid_2dPdS_S_yP10hist_entryjd)
        /*0098*/ 	.word	0x00000000
.L_25:


//--------------------- .nv.compat                --------------------------
	.section	.nv.compat,"",@"SHT_CUDA_COMPAT_INFO"
	.align	4
        /*0000*/ 	.byte	0x02, 0x09, 0x00, 0x00, 0x02, 0x02, 0x01, 0x00, 0x02, 0x05, 0x05, 0x00, 0x03, 0x07, 0x01, 0x01
        /*0010*/ 	.byte	0x02, 0x03, 0x00, 0x00, 0x02, 0x06, 0x01, 0x00, 0x04, 0x0b, 0x08, 0x00, 0x01, 0x00, 0x00, 0x00
        /*0020*/ 	.byte	0x00, 0x00, 0x00, 0x00


//--------------------- .nv.info._Z16kernel_reductionP10hist_entryS0_ --------------------------
	.section	.nv.info._Z16kernel_reductionP10hist_entryS0_,"",@"SHT_CUDA_INFO"
	.sectionflags	@""
	.align	4


	//----- nvinfo : EIATTR_CUDA_API_VERSION
	.align		4
        /*0000*/ 	.byte	0x04, 0x37
        /*0002*/ 	.short	(.L_27 - .L_26)
.L_26:
        /*0004*/ 	.word	0x00000082


	//----- nvinfo : EIATTR_KPARAM_INFO
	.align		4
.L_27:
        /*0008*/ 	.byte	0x04, 0x17
        /*000a*/ 	.short	(.L_29 - .L_28)
.L_28:
        /*000c*/ 	.word	0x00000000
        /*0010*/ 	.short	0x0001
        /*0012*/ 	.short	0x0008
        /*0014*/ 	.byte	0x00, 0xf5, 0x21, 0x00


	//----- nvinfo : EIATTR_KPARAM_INFO
	.align		4
.L_29:
        /*0018*/ 	.byte	0x04, 0x17
        /*001a*/ 	.short	(.L_31 - .L_30)
.L_30:
        /*001c*/ 	.word	0x00000000
        /*0020*/ 	.short	0x0000
        /*0022*/ 	.short	0x0000
        /*0024*/ 	.byte	0x00, 0xf5, 0x21, 0x00


	//----- nvinfo : EIATTR_SPARSE_MMA_MASK
	.align		4
.L_31:
        /*0028*/ 	.byte	0x03, 0x50
        /*002a*/ 	.short	0x0000


	//----- nvinfo : EIATTR_MAXREG_COUNT
	.align		4
        /*002c*/ 	.byte	0x03, 0x1b
        /*002e*/ 	.short	0x00ff


	//----- nvinfo : EIATTR_NUM_BARRIERS
	.align		4
        /*0030*/ 	.byte	0x02, 0x4c
        /*0032*/ 	.byte	0x01
	.zero		1


	//----- nvinfo : EIATTR_MERCURY_ISA_VERSION
	.align		4
        /*0034*/ 	.byte	0x03, 0x5f
        /*0036*/ 	.short	0x0101


	//----- nvinfo : EIATTR_VRC_CTA_INIT_COUNT
	.align		4
        /*0038*/ 	.byte	0x02, 0x4a
	.zero		1
	.zero		1


	//----- nvinfo : EIATTR_EXIT_INSTR_OFFSETS
	.align		4
        /*003c*/ 	.byte	0x04, 0x1c
        /*003e*/ 	.short	(.L_33 - .L_32)


	//   ....[0]....
.L_32:
        /*0040*/ 	.word	0x000001f0


	//   ....[1]....
        /*0044*/ 	.word	0x00000270


	//----- nvinfo : EIATTR_CBANK_PARAM_SIZE
	.align		4
.L_33:
        /*0048*/ 	.byte	0x03, 0x19
        /*004a*/ 	.short	0x0010


	//----- nvinfo : EIATTR_PARAM_CBANK
	.align		4
        /*004c*/ 	.byte	0x04, 0x0a
        /*004e*/ 	.short	(.L_35 - .L_34)
	.align		4
.L_34:
        /*0050*/ 	.word	index@(.nv.constant0._Z16kernel_reductionP10hist_entryS0_)
        /*0054*/ 	.short	0x0380
        /*0056*/ 	.short	0x0010


	//----- nvinfo : EIATTR_SW_WAR
	.align		4
.L_35:
        /*0058*/ 	.byte	0x04, 0x36
        /*005a*/ 	.short	(.L_37 - .L_36)
.L_36:
        /*005c*/ 	.word	0x00000008
.L_37:


//--------------------- .nv.info._Z17kernel_shared_memPdS_S_yP10hist_entryjd --------------------------
	.section	.nv.info._Z17kernel_shared_memPdS_S_yP10hist_entryjd,"",@"SHT_CUDA_INFO"
	.sectionflags	@""
	.align	4


	//----- nvinfo : EIATTR_CUDA_API_VERSION
	.align		4
        /*0000*/ 	.byte	0x04, 0x37
        /*0002*/ 	.short	(.L_39 - .L_38)
.L_38:
        /*0004*/ 	.word	0x00000082


	//----- nvinfo : EIATTR_KPARAM_INFO
	.align		4
.L_39:
        /*0008*/ 	.byte	0x04, 0x17
        /*000a*/ 	.short	(.L_41 - .L_40)
.L_40:
        /*000c*/ 	.word	0x00000000
        /*0010*/ 	.short	0x0006
        /*0012*/ 	.short	0x0030
        /*0014*/ 	.byte	0x00, 0xf0, 0x21, 0x00


	//----- nvinfo : EIATTR_KPARAM_INFO
	.align		4
.L_41:
        /*0018*/ 	.byte	0x04, 0x17
        /*001a*/ 	.short	(.L_43 - .L_42)
.L_42:
        /*001c*/ 	.word	0x00000000
        /*0020*/ 	.short	0x0005
        /*0022*/ 	.short	0x0028
        /*0024*/ 	.byte	0x00, 0xf0, 0x11, 0x00


	//----- nvinfo : EIATTR_KPARAM_INFO
	.align		4
.L_43:
        /*0028*/ 	.byte	0x04, 0x17
        /*002a*/ 	.short	(.L_45 - .L_44)
.L_44:
        /*002c*/ 	.word	0x00000000
        /*0030*/ 	.short	0x0004
        /*0032*/ 	.short	0x0020
        /*0034*/ 	.byte	0x00, 0xf5, 0x21, 0x00


	//----- nvinfo : EIATTR_KPARAM_INFO
	.align		4
.L_45:
        /*0038*/ 	.byte	0x04, 0x17
        /*003a*/ 	.short	(.L_47 - .L_46)
.L_46:
        /*003c*/ 	.word	0x00000000
        /*0040*/ 	.short	0x0003
        /*0042*/ 	.short	0x0018
        /*0044*/ 	.byte	0x00, 0xf0, 0x21, 0x00


	//----- nvinfo : EIATTR_KPARAM_INFO
	.align		4
.L_47:
        /*0048*/ 	.byte	0x04, 0x17
        /*004a*/ 	.short	(.L_49 - .L_48)
.L_48:
        /*004c*/ 	.word	0x00000000
        /*0050*/ 	.short	0x0002
        /*0052*/ 	.short	0x0010
        /*0054*/ 	.byte	0x00, 0xf5, 0x21, 0x00


	//----- nvinfo : EIATTR_KPARAM_INFO
	.align		4
.L_49:
        /*0058*/ 	.byte	0x04, 0x17
        /*005a*/ 	.short	(.L_51 - .L_50)
.L_50:
        /*005c*/ 	.word	0x00000000
        /*0060*/ 	.short	0x0001
        /*0062*/ 	.short	0x0008
        /*0064*/ 	.byte	0x00, 0xf5, 0x21, 0x00


	//----- nvinfo : EIATTR_KPARAM_INFO
	.align		4
.L_51:
        /*0068*/ 	.byte	0x04, 0x17
        /*006a*/ 	.short	(.L_53 - .L_52)
.L_52:
        /*006c*/ 	.word	0x00000000
        /*0070*/ 	.short	0x0000
        /*0072*/ 	.short	0x0000
        /*0074*/ 	.byte	0x00, 0xf5, 0x21, 0x00


	//----- nvinfo : EIATTR_SPARSE_MMA_MASK
	.align		4
.L_53:
        /*0078*/ 	.byte	0x03, 0x50
        /*007a*/ 	.short	0x0000


	//----- nvinfo : EIATTR_MAXREG_COUNT
	.align		4
        /*007c*/ 	.byte	0x03, 0x1b
        /*007e*/ 	.short	0x00ff


	//----- nvinfo : EIATTR_NUM_BARRIERS
	.align		4
        /*0080*/ 	.byte	0x02, 0x4c
        /*0082*/ 	.byte	0x01
	.zero		1


	//----- nvinfo : EIATTR_MERCURY_ISA_VERSION
	.align		4
        /*0084*/ 	.byte	0x03, 0x5f
        /*0086*/ 	.short	0x0101


	//----- nvinfo : EIATTR_VRC_CTA_INIT_COUNT
	.align		4
        /*0088*/ 	.byte	0x02, 0x4a
	.zero		1
	.zero		1


	//----- nvinfo : EIATTR_EXIT_INSTR_OFFSETS
	.align		4
        /*008c*/ 	.byte	0x04, 0x1c
        /*008e*/ 	.short	(.L_55 - .L_54)


	//   ....[0]....
.L_54:
        /*0090*/ 	.word	0x000000a0


	//   ....[1]....
        /*0094*/ 	.word	0x000048e0


	//   ....[2]....
        /*0098*/ 	.word	0x00004db0


	//   ....[3]....
        /*009c*/ 	.word	0x00004f40


	//   ....[4]....
        /*00a0*/ 	.word	0x00005050


	//   ....[5]....
        /*00a4*/ 	.word	0x000050d0


	//----- nvinfo : EIATTR_CRS_STACK_SIZE
	.align		4
.L_55:
        /*00a8*/ 	.byte	0x04, 0x1e
        /*00aa*/ 	.short	(.L_57 - .L_56)
.L_56:
        /*00ac*/ 	.word	0x00000000


	//----- nvinfo : EIATTR_CBANK_PARAM_SIZE
	.align		4
.L_57:
        /*00b0*/ 	.byte	0x03, 0x19
        /*00b2*/ 	.short	0x0038


	//----- nvinfo : EIATTR_PARAM_CBANK
	.align		4
        /*00b4*/ 	.byte	0x04, 0x0a
        /*00b6*/ 	.short	(.L_59 - .L_58)
	.align		4
.L_58:
        /*00b8*/ 	.word	index@(.nv.constant0._Z17kernel_shared_memPdS_S_yP10hist_entryjd)
        /*00bc*/ 	.short	0x0380
        /*00be*/ 	.short	0x0038


	//----- nvinfo : EIATTR_SW_WAR
	.align		4
.L_59:
        /*00c0*/ 	.byte	0x04, 0x36
        /*00c2*/ 	.short	(.L_61 - .L_60)
.L_60:
        /*00c4*/ 	.word	0x00000008
.L_61:


//--------------------- .nv.info._Z14kernel_grid_2dPdS_S_yP10hist_entryjd --------------------------
	.section	.nv.info._Z14kernel_grid_2dPdS_S_yP10hist_entryjd,"",@"SHT_CUDA_INFO"
	.sectionflags	@""
	.align	4


	//----- nvinfo : EIATTR_CUDA_API_VERSION
	.align		4
        /*0000*/ 	.byte	0x04, 0x37
        /*0002*/ 	.short	(.L_63 - .L_62)
.L_62:
        /*0004*/ 	.word	0x00000082


	//----- nvinfo : EIATTR_KPARAM_INFO
	.align		4
.L_63:
        /*0008*/ 	.byte	0x04, 0x17
        /*000a*/ 	.short	(.L_65 - .L_64)
.L_64:
        /*000c*/ 	.word	0x00000000
        /*0010*/ 	.short	0x0006
        /*0012*/ 	.short	0x0030
        /*0014*/ 	.byte	0x00, 0xf0, 0x21, 0x00


	//----- nvinfo : EIATTR_KPARAM_INFO
	.align		4
.L_65:
        /*0018*/ 	.byte	0x04, 0x17
        /*001a*/ 	.short	(.L_67 - .L_66)
.L_66:
        /*001c*/ 	.word	0x00000000
        /*0020*/ 	.short	0x0005
        /*0022*/ 	.short	0x0028
        /*0024*/ 	.byte	0x00, 0xf0, 0x11, 0x00


	//----- nvinfo : EIATTR_KPARAM_INFO
	.align		4
.L_67:
        /*0028*/ 	.byte	0x04, 0x17
        /*002a*/ 	.short	(.L_69 - .L_68)
.L_68:
        /*002c*/ 	.word	0x00000000
        /*0030*/ 	.short	0x0004
        /*0032*/ 	.short	0x0020
        /*0034*/ 	.byte	0x00, 0xf5, 0x21, 0x00


	//----- nvinfo : EIATTR_KPARAM_INFO
	.align		4
.L_69:
        /*0038*/ 	.byte	0x04, 0x17
        /*003a*/ 	.short	(.L_71 - .L_70)
.L_70:
        /*003c*/ 	.word	0x00000000
        /*0040*/ 	.short	0x0003
        /*0042*/ 	.short	0x0018
        /*0044*/ 	.byte	0x00, 0xf0, 0x21, 0x00


	//----- nvinfo : EIATTR_KPARAM_INFO
	.align		4
.L_71:
        /*0048*/ 	.byte	0x04, 0x17
        /*004a*/ 	.short	(.L_73 - .L_72)
.L_72:
        /*004c*/ 	.word	0x00000000
        /*0050*/ 	.short	0x0002
        /*0052*/ 	.short	0x0010
        /*0054*/ 	.byte	0x00, 0xf5, 0x21, 0x00


	//----- nvinfo : EIATTR_KPARAM_INFO
	.align		4
.L_73:
        /*0058*/ 	.byte	0x04, 0x17
        /*005a*/ 	.short	(.L_75 - .L_74)
.L_74:
        /*005c*/ 	.word	0x00000000
        /*0060*/ 	.short	0x0001
        /*0062*/ 	.short	0x0008
        /*0064*/ 	.byte	0x00, 0xf5, 0x21, 0x00


	//----- nvinfo : EIATTR_KPARAM_INFO
	.align		4
.L_75:
        /*0068*/ 	.byte	0x04, 0x17
        /*006a*/ 	.short	(.L_77 - .L_76)
.L_76:
        /*006c*/ 	.word	0x00000000
        /*0070*/ 	.short	0x0000
        /*0072*/ 	.short	0x0000
        /*0074*/ 	.byte	0x00, 0xf5, 0x21, 0x00


	//----- nvinfo : EIATTR_SPARSE_MMA_MASK
	.align		4
.L_77:
        /*0078*/ 	.byte	0x03, 0x50
        /*007a*/ 	.short	0x0000


	//----- nvinfo : EIATTR_MAXREG_COUNT
	.align		4
        /*007c*/ 	.byte	0x03, 0x1b
        /*007e*/ 	.short	0x00ff


	//----- nvinfo : EIATTR_MERCURY_ISA_VERSION
	.align		4
        /*0080*/ 	.byte	0x03, 0x5f
        /*0082*/ 	.short	0x0101


	//----- nvinfo : EIATTR_VRC_CTA_INIT_COUNT
	.align		4
        /*0084*/ 	.byte	0x02, 0x4a
	.zero		1
	.zero		1


	//----- nvinfo : EIATTR_EXIT_INSTR_OFFSETS
	.align		4
        /*0088*/ 	.byte	0x04, 0x1c
        /*008a*/ 	.short	(.L_79 - .L_78)


	//   ....[0]....
.L_78:
        /*008c*/ 	.word	0x00000120


	//   ....[1]....
        /*0090*/ 	.word	0x00000610


	//   ....[2]....
        /*0094*/ 	.word	0x00000670


	//----- nvinfo : EIATTR_CRS_STACK_SIZE
	.align		4
.L_79:
        /*0098*/ 	.byte	0x04, 0x1e
        /*009a*/ 	.short	(.L_81 - .L_80)
.L_80:
        /*009c*/ 	.word	0x00000000


	//----- nvinfo : EIATTR_CBANK_PARAM_SIZE
	.align		4
.L_81:
        /*00a0*/ 	.byte	0x03, 0x19
        /*00a2*/ 	.short	0x0038


	//----- nvinfo : EIATTR_PARAM_CBANK
	.align		4
        /*00a4*/ 	.byte	0x04, 0x0a
        /*00a6*/ 	.short	(.L_83 - .L_82)
	.align		4
.L_82:
        /*00a8*/ 	.word	index@(.nv.constant0._Z14kernel_grid_2dPdS_S_yP10hist_entryjd)
        /*00ac*/ 	.short	0x0380
        /*00ae*/ 	.short	0x0038


	//----- nvinfo : EIATTR_SW_WAR
	.align		4
.L_83:
        /*00b0*/ 	.byte	0x04, 0x36
        /*00b2*/ 	.short	(.L_85 - .L_84)
.L_84:
        /*00b4*/ 	.word	0x00000008
.L_85:


//--------------------- .nv.callgraph             --------------------------
	.section	.nv.callgraph,"",@"SHT_CUDA_CALLGRAPH"
	.align	4
	.sectionentsize	8
	.align		4
        /*0000*/ 	.word	0x00000000
	.align		4
        /*0004*/ 	.word	0xffffffff
	.align		4
        /*0008*/ 	.word	0x00000000
	.align		4
        /*000c*/ 	.word	0xfffffffe
	.align		4
        /*0010*/ 	.word	0x00000000
	.align		4
        /*0014*/ 	.word	0xfffffffd
	.align		4
        /*0018*/ 	.word	0x00000000
	.align		4
        /*001c*/ 	.word	0xfffffffc


//--------------------- .text._Z16kernel_reductionP10hist_entryS0_ --------------------------
	.section	.text._Z16kernel_reductionP10hist_entryS0_,"ax",@progbits
	.align	128
        .global         _Z16kernel_reductionP10hist_entryS0_
        .type           _Z16kernel_reductionP10hist_entryS0_,@function
        .size           _Z16kernel_reductionP10hist_entryS0_,(.L_x_143 - _Z16kernel_reductionP10hist_entryS0_)
        .other          _Z16kernel_reductionP10hist_entryS0_,@"STO_CUDA_ENTRY STV_DEFAULT"
_Z16kernel_reductionP10hist_entryS0_:
.text._Z16kernel_reductionP10hist_entryS0_:
[----:B------:R-:W-:Y:S01]  /*0000*/  LDC R1, c[0x0][0x37c] ;  /* 0x0000df00ff017b82 */ /* 0x000fe20000000800 */
[----:B------:R-:W0:Y:S07]  /*0010*/  S2R R8, SR_TID.X ;  /* 0x0000000000087919 */ /* 0x000e2e0000002100 */
[----:B------:R-:W1:Y:S01]  /*0020*/  LDC.64 R2, c[0x0][0x380] ;  /* 0x0000e000ff027b82 */ /* 0x000e620000000a00 */
[----:B------:R-:W0:Y:S01]  /*0030*/  LDCU UR8, c[0x0][0x360] ;  /* 0x00006c00ff0877ac */ /* 0x000e220008000800 */
[----:B------:R-:W0:Y:S01]  /*0040*/  S2R R9, SR_CTAID.X ;  /* 0x0000000000097919 */ /* 0x000e220000002500 */
[----:B------:R-:W2:Y:S01]  /*0050*/  LDCU.64 UR6, c[0x0][0x358] ;  /* 0x00006b00ff0677ac */ /* 0x000ea20008000a00 */
[----:B0-----:R-:W-:-:S04]  /*0060*/  IMAD R5, R9, UR8, R8 ;  /* 0x0000000809057c24 */ /* 0x001fc8000f8e0208 */
[----:B-1----:R-:W-:-:S06]  /*0070*/  IMAD.WIDE.U32 R2, R5, 0x8, R2 ;  /* 0x0000000805027825 */ /* 0x002fcc00078e0002 */
[----:B--2---:R-:W2:Y:S01]  /*0080*/  LDG.E.64 R2, desc[UR6][R2.64] ;  /* 0x0000000602027981 */ /* 0x004ea2000c1e1b00 */
[----:B------:R-:W0:Y:S01]  /*0090*/  S2UR UR5, SR_CgaCtaId ;  /* 0x00000000000579c3 */ /* 0x000e220000008800 */
[----:B------:R-:W-:Y:S01]  /*00a0*/  UMOV UR4, 0x400 ;  /* 0x0000040000047882 */ /* 0x000fe20000000000 */
[----:B------:R-:W-:Y:S01]  /*00b0*/  UISETP.GE.U32.AND UP0, UPT, UR8, 0x2, UPT ;  /* 0x000000020800788c */ /* 0x000fe2000bf06070 */
[----:B------:R-:W-:Y:S01]  /*00c0*/  ISETP.NE.AND P0, PT, R8, RZ, PT ;  /* 0x000000ff0800720c */ /* 0x000fe20003f05270 */
[----:B0-----:R-:W-:-:S06]  /*00d0*/  ULEA UR4, UR5, UR4, 0x18 ;  /* 0x0000000405047291 */ /* 0x001fcc000f8ec0ff */
[----:B------:R-:W-:-:S05]  /*00e0*/  LEA R7, R8, UR4, 0x3 ;  /* 0x0000000408077c11 */ /* 0x000fca000f8e18ff */
[----:B--2---:R0:W-:Y:S01]  /*00f0*/  STS.64 [R7], R2 ;  /* 0x0000000207007388 */ /* 0x0041e20000000a00 */
[----:B------:R-:W-:Y:S06]  /*0100*/  BAR.SYNC.DEFER_BLOCKING 0x0 ;  /* 0x0000000000007b1d */ /* 0x000fec0000010000 */
[----:B------:R-:W-:Y:S05]  /*0110*/  BRA.U !UP0, `(.L_x_0) ;  /* 0x0000000108347547 */ /* 0x000fea000b800000 */
[----:B------:R-:W-:-:S07]  /*0120*/  IMAD.U32 R0, RZ, RZ, UR8 ;  /* 0x00000008ff007e24 */ /* 0x000fce000f8e00ff */
.L_x_1:
[----:B------:R-:W-:-:S04]  /*0130*/  SHF.R.U32.HI R10, RZ, 0x1, R0 ;  /* 0x00000001ff0a7819 */ /* 0x000fc80000011600 */
[----:B------:R-:W-:-:S13]  /*0140*/  ISETP.GE.U32.AND P1, PT, R8, R10, PT ;  /* 0x0000000a0800720c */ /* 0x000fda0003f26070 */
[----:B------:R-:W-:Y:S01]  /*0150*/  @!P1 IMAD R6, R10, 0x8, R7 ;  /* 0x000000080a069824 */ /* 0x000fe200078e0207 */
[----:B------:R-:W-:Y:S04]  /*0160*/  @!P1 LDS.64 R4, [R7] ;  /* 0x0000000007049984 */ /* 0x000fe80000000a00 */
[----:B0-----:R-:W0:Y:S02]  /*0170*/  @!P1 LDS.64 R2, [R6] ;  /* 0x0000000006029984 */ /* 0x001e240000000a00 */
[----:B0-----:R-:W-:-:S04]  /*0180*/  @!P1 IADD3 R2, P2, PT, R2, R4, RZ ;  /* 0x0000000402029210 */ /* 0x001fc80007f5e0ff */
[----:B------:R-:W-:-:S05]  /*0190*/  @!P1 IADD3.X R3, PT, PT, R3, R5, RZ, P2, !PT ;  /* 0x0000000503039210 */ /* 0x000fca00017fe4ff */
[----:B------:R1:W-:Y:S01]  /*01a0*/  @!P1 STS.64 [R7], R2 ;  /* 0x0000000207009388 */ /* 0x0003e20000000a00 */
[----:B------:R-:W-:Y:S01]  /*01b0*/  BAR.SYNC.DEFER_BLOCKING 0x0 ;  /* 0x0000000000007b1d */ /* 0x000fe20000010000 */
[----:B------:R-:W-:Y:S01]  /*01c0*/  ISETP.GT.U32.AND P1, PT, R0, 0x3, PT ;  /* 0x000000030000780c */ /* 0x000fe20003f24070 */
[----:B------:R-:W-:-:S12]  /*01d0*/  IMAD.MOV.U32 R0, RZ, RZ, R10 ;  /* 0x000000ffff007224 */ /* 0x000fd800078e000a */
[----:B-1----:R-:W-:Y:S05]  /*01e0*/  @P1 BRA `(.L_x_1) ;  /* 0xfffffffc00d01947 */ /* 0x002fea000383ffff */
.L_x_0:
[----:B------:R-:W-:Y:S05]  /*01f0*/  @P0 EXIT ;  /* 0x000000000000094d */ /* 0x000fea0003800000 */
[----:B------:R-:W1:Y:S01]  /*0200*/  S2UR UR5, SR_CgaCtaId ;  /* 0x00000000000579c3 */ /* 0x000e620000008800 */
[----:B------:R-:W-:-:S07]  /*0210*/  UMOV UR4, 0x400 ;  /* 0x0000040000047882 */ /* 0x000fce0000000000 */
[----:B------:R-:W2:Y:S01]  /*0220*/  LDC.64 R4, c[0x0][0x388] ;  /* 0x0000e200ff047b82 */ /* 0x000ea20000000a00 */
[----:B-1----:R-:W-:Y:S01]  /*0230*/  ULEA UR4, UR5, UR4, 0x18 ;  /* 0x0000000405047291 */ /* 0x002fe2000f8ec0ff */
[----:B--2---:R-:W-:-:S08]  /*0240*/  IMAD.WIDE.U32 R4, R9, 0x8, R4 ;  /* 0x0000000809047825 */ /* 0x004fd000078e0004 */
[----:B0-----:R-:W0:Y:S04]  /*0250*/  LDS.64 R2, [UR4] ;  /* 0x00000004ff027984 */ /* 0x001e280008000a00 */
[----:B0-----:R-:W-:Y:S01]  /*0260*/  STG.E.64 desc[UR6][R4.64], R2 ;  /* 0x0000000204007986 */ /* 0x001fe2000c101b06 */
[----:B------:R-:W-:Y:S05]  /*0270*/  EXIT ;  /* 0x000000000000794d */ /* 0x000fea0003800000 */
.L_x_2:
[----:B------:R-:W-:-:S00]  /*0280*/  BRA `(.L_x_2) ;  /* 0xfffffffc00fc7947 */ /* 0x000fc0000383ffff */
[----:B------:R-:W-:-:S00]  /*0290*/  NOP ;  /* 0x0000000000007918 */ /* 0x000fc00000000000 */
        /* <DEDUP_REMOVED lines=14> */
.L_x_143:


//--------------------- .text._Z17kernel_shared_memPdS_S_yP10hist_entryjd --------------------------
	.section	.text._Z17kernel_shared_memPdS_S_yP10hist_entryjd,"ax",@progbits
	.align	128
        .global         _Z17kernel_shared_memPdS_S_yP10hist_entryjd
        .type           _Z17kernel_shared_memPdS_S_yP10hist_entryjd,@function
        .size           _Z17kernel_shared_memPdS_S_yP10hist_entryjd,(.L_x_140 - _Z17kernel_shared_memPdS_S_yP10hist_entryjd)
        .other          _Z17kernel_shared_memPdS_S_yP10hist_entryjd,@"STO_CUDA_ENTRY STV_DEFAULT"
_Z17kernel_shared_memPdS_S_yP10hist_entryjd:
.text._Z17kernel_shared_memPdS_S_yP10hist_entryjd:
[----:B------:R-:W-:Y:S01]  /*0000*/  LDC R1, c[0x0][0x37c] ;  /* 0x0000df00ff017b82 */ /* 0x000fe20000000800 */
[----:B------:R-:W0:Y:S07]  /*0010*/  S2R R0, SR_TID.X ;  /* 0x0000000000007919 */ /* 0x000e2e0000002100 */
[----:B------:R-:W1:Y:S01]  /*0020*/  S2UR UR13, SR_CTAID.X ;  /* 0x00000000000d79c3 */ /* 0x000e620000002500 */
[----:B------:R-:W1:Y:S01]  /*0030*/  LDCU UR12, c[0x0][0x360] ;  /* 0x00006c00ff0c77ac */ /* 0x000e620008000800 */
[----:B------:R-:W2:Y:S01]  /*0040*/  LDCU.64 UR4, c[0x0][0x398] ;  /* 0x00007300ff0477ac */ /* 0x000ea20008000a00 */
[----:B-1----:R-:W-:-:S06]  /*0050*/  UIMAD UR20, UR12, UR13, URZ ;  /* 0x0000000d0c1472a4 */ /* 0x002fcc000f8e02ff */
[----:B0-----:R-:W-:-:S05]  /*0060*/  VIADD R2, R0, UR20 ;  /* 0x0000001400027c36 */ /* 0x001fca0008000000 */
[----:B--2---:R-:W-:Y:S02]  /*0070*/  ISETP.GE.U32.AND P0, PT, R2, UR4, PT ;  /* 0x0000000402007c0c */ /* 0x004fe4000bf06070 */
[----:B------:R-:W-:-:S04]  /*0080*/  SHF.R.S32.HI R3, RZ, 0x1f, R2 ;  /* 0x0000001fff037819 */ /* 0x000fc80000011402 */
[----:B------:R-:W-:-:S13]  /*0090*/  ISETP.GE.U32.AND.EX P0, PT, R3, UR5, PT, P0 ;  /* 0x0000000503007c0c */ /* 0x000fda000bf06100 */
[----:B------:R-:W-:Y:S05]  /*00a0*/  @P0 EXIT ;  /* 0x000000000000094d */ /* 0x000fea0003800000 */
[----:B------:R-:W0:Y:S01]  /*00b0*/  LDCU.128 UR4, c[0x0][0x380] ;  /* 0x00007000ff0477ac */ /* 0x000e220008000c00 */
[C---:B------:R-:W-:Y:S01]  /*00c0*/  IMAD.SHL.U32 R8, R2.reuse, 0x8, RZ ;  /* 0x0000000802087824 */ /* 0x040fe200078e00ff */
[----:B------:R-:W-:Y:S01]  /*00d0*/  SHF.L.U64.HI R2, R2, 0x3, R3 ;  /* 0x0000000302027819 */ /* 0x000fe20000010203 */
[----:B------:R-:W1:Y:S01]  /*00e0*/  LDCU.64 UR8, c[0x0][0x390] ;  /* 0x00007200ff0877ac */ /* 0x000e620008000a00 */
[----:B------:R-:W2:Y:S02]  /*00f0*/  LDCU.64 UR10, c[0x0][0x358] ;  /* 0x00006b00ff0a77ac */ /* 0x000ea40008000a00 */
[C---:B0-----:R-:W-:Y:S02]  /*0100*/  IADD3 R16, P0, PT, R8.reuse, UR4, RZ ;  /* 0x0000000408107c10 */ /* 0x041fe4000ff1e0ff */
[C---:B------:R-:W-:Y:S02]  /*0110*/  IADD3 R10, P1, PT, R8.reuse, UR6, RZ ;  /* 0x00000006080a7c10 */ /* 0x040fe4000ff3e0ff */
[----:B-1----:R-:W-:-:S02]  /*0120*/  IADD3 R8, P2, PT, R8, UR8, RZ ;  /* 0x0000000808087c10 */ /* 0x002fc4000ff5e0ff */
[C---:B------:R-:W-:Y:S02]  /*0130*/  IADD3.X R17, PT, PT, R2.reuse, UR5, RZ, P0, !PT ;  /* 0x0000000502117c10 */ /* 0x040fe400087fe4ff */
[C---:B------:R-:W-:Y:S02]  /*0140*/  IADD3.X R11, PT, PT, R2.reuse, UR7, RZ, P1, !PT ;  /* 0x00000007020b7c10 */ /* 0x040fe40008ffe4ff */
[----:B------:R-:W-:Y:S02]  /*0150*/  IADD3.X R9, PT, PT, R2, UR9, RZ, P2, !PT ;  /* 0x0000000902097c10 */ /* 0x000fe400097fe4ff */
[----:B--2---:R-:W5:Y:S04]  /*0160*/  LDG.E.64 R16, desc[UR10][R16.64] ;  /* 0x0000000a10107981 */ /* 0x004f68000c1e1b00 */
[----:B------:R-:W5:Y:S04]  /*0170*/  LDG.E.64 R10, desc[UR10][R10.64] ;  /* 0x0000000a0a0a7981 */ /* 0x000f68000c1e1b00 */
[----:B------:R-:W5:Y:S01]  /*0180*/  LDG.E.64 R8, desc[UR10][R8.64] ;  /* 0x0000000a08087981 */ /* 0x000f62000c1e1b00 */
[----:B------:R-:W0:Y:S01]  /*0190*/  S2UR UR6, SR_CgaCtaId ;  /* 0x00000000000679c3 */ /* 0x000e220000008800 */
[----:B------:R-:W1:Y:S01]  /*01a0*/  LDCU UR14, c[0x0][0x370] ;  /* 0x00006e00ff0e77ac */ /* 0x000e620008000800 */
[----:B------:R-:W-:Y:S01]  /*01b0*/  UIADD3 UR5, UPT, UPT, UR13, 0x1, URZ ;  /* 0x000000010d057890 */ /* 0x000fe2000fffe0ff */
[----:B------:R-:W-:-:S05]  /*01c0*/  UMOV UR4, 0x400 ;  /* 0x0000040000047882 */ /* 0x000fca0000000000 */
[----:B------:R-:W2:Y:S01]  /*01d0*/  LDC R2, c[0x0][0x360] ;  /* 0x0000d800ff027b82 */ /* 0x000ea20000000800 */
[----:B------:R-:W-:Y:S01]  /*01e0*/  USHF.L.U32 UR15, UR12, 0x3, URZ ;  /* 0x000000030c0f7899 */ /* 0x000fe200080006ff */
[----:B------:R-:W3:Y:S03]  /*01f0*/  LDCU UR16, c[0x0][0x3b0] ;  /* 0x00007600ff1077ac */ /* 0x000ee60008000800 */
[----:B------:R-:W-:-:S03]  /*0200*/  UIADD3 UR17, UPT, UPT, UR15, UR15, URZ ;  /* 0x0000000f0f117290 */ /* 0x000fc6000fffe0ff */
[----:B------:R-:W4:Y:S01]  /*0210*/  LDC R3, c[0x0][0x3b4] ;  /* 0x0000ed00ff037b82 */ /* 0x000f220000000800 */
[----:B-1----:R-:W-:Y:S02]  /*0220*/  UISETP.GE.U32.AND UP0, UPT, UR5, UR14, UPT ;  /* 0x0000000e0500728c */ /* 0x002fe4000bf06070 */
[----:B0-----:R-:W-:-:S04]  /*0230*/  ULEA UR4, UR6, UR4, 0x18 ;  /* 0x0000000406047291 */ /* 0x001fc8000f8ec0ff */
[----:B------:R-:W-:Y:S02]  /*0240*/  UIADD3 UR18, UPT, UPT, UR15, UR4, URZ ;  /* 0x000000040f127290 */ /* 0x000fe4000fffe0ff */
[C---:B------:R-:W-:Y:S02]  /*0250*/  LEA R4, R0.reuse, UR4, 0x3 ;  /* 0x0000000400047c11 */ /* 0x040fe4000f8e18ff */
[----:B------:R-:W-:Y:S02]  /*0260*/  UIADD3 UR19, UPT, UPT, UR18, UR17, URZ ;  /* 0x0000001112137290 */ /* 0x000fe4000fffe0ff */
[----:B------:R-:W-:Y:S01]  /*0270*/  LEA R5, R0, UR18, 0x3 ;  /* 0x0000001200057c11 */ /* 0x000fe2000f8e18ff */
[----:B--2---:R-:W-:Y:S01]  /*0280*/  IMAD R6, R2, 0x10, R4 ;  /* 0x0000001002067824 */ /* 0x004fe200078e0204 */
[----:B---3--:R-:W-:Y:S08]  /*0290*/  BRA.U UP0, `(.L_x_3) ;  /* 0x0000002100bc7547 */ /* 0x008ff0000b800000 */
[----:B------:R-:W-:Y:S01]  /*02a0*/  UMOV UR7, UR5 ;  /* 0x0000000500077c82 */ /* 0x000fe20008000000 */
[----:B------:R-:W-:-:S05]  /*02b0*/  UMOV UR4, URZ ;  /* 0x000000ff00047c82 */ /* 0x000fca0008000000 */
.L_x_55:
[----:B0-----:R-:W0:Y:S01]  /*02c0*/  LDCU.64 UR22, c[0x0][0x398] ;  /* 0x00007300ff1677ac */ /* 0x001e220008000a00 */
[----:B------:R-:W1:Y:S01]  /*02d0*/  LDC.64 R12, c[0x0][0x380] ;  /* 0x0000e000ff0c7b82 */ /* 0x000e620000000a00 */
[----:B------:R-:W-:-:S07]  /*02e0*/  UIMAD UR8, UR12, UR7, URZ ;  /* 0x000000070c0872a4 */ /* 0x000fce000f8e02ff */
[----:B------:R-:W2:Y:S01]  /*02f0*/  LDC.64 R14, c[0x0][0x388] ;  /* 0x0000e200ff0e7b82 */ /* 0x000ea20000000a00 */
[----:B------:R-:W-:-:S05]  /*0300*/  VIADD R20, R0, UR8 ;  /* 0x0000000800147c36 */ /* 0x000fca0008000000 */
[----:B------:R-:W-:Y:S02]  /*0310*/  SHF.R.S32.HI R21, RZ, 0x1f, R20 ;  /* 0x0000001fff157819 */ /* 0x000fe40000011414 */
[----:B0-----:R-:W-:-:S04]  /*0320*/  ISETP.GE.U32.AND P0, PT, R20, UR22, PT ;  /* 0x0000001614007c0c */ /* 0x001fc8000bf06070 */
[----:B------:R-:W-:-:S13]  /*0330*/  ISETP.GE.U32.AND.EX P0, PT, R21, UR23, PT, P0 ;  /* 0x0000001715007c0c */ /* 0x000fda000bf06100 */
[----:B------:R-:W0:Y:S01]  /*0340*/  @!P0 LDC.64 R18, c[0x0][0x390] ;  /* 0x0000e400ff128b82 */ /* 0x000e220000000a00 */
[C---:B------:R-:W-:Y:S01]  /*0350*/  @!P0 IMAD.SHL.U32 R7, R20.reuse, 0x8, RZ ;  /* 0x0000000814078824 */ /* 0x040fe200078e00ff */
[----:B------:R-:W-:-:S04]  /*0360*/  @!P0 SHF.L.U64.HI R20, R20, 0x3, R21 ;  /* 0x0000000314148819 */ /* 0x000fc80000010215 */
[C---:B-1----:R-:W-:Y:S02]  /*0370*/  @!P0 IADD3 R12, P1, PT, R7.reuse, R12, RZ ;  /* 0x0000000c070c8210 */ /* 0x042fe40007f3e0ff */
[----:B--2---:R-:W-:Y:S02]  /*0380*/  @!P0 IADD3 R14, P2, PT, R7, R14, RZ ;  /* 0x0000000e070e8210 */ /* 0x004fe40007f5e0ff */
[----:B------:R-:W-:-:S03]  /*0390*/  @!P0 IADD3.X R13, PT, PT, R20, R13, RZ, P1, !PT ;  /* 0x0000000d140d8210 */ /* 0x000fc60000ffe4ff */
[----:B------:R-:W-:-:S03]  /*03a0*/  @!P0 IMAD.X R15, R20, 0x1, R15, P2 ;  /* 0x00000001140f8824 */ /* 0x000fc600010e060f */
[----:B------:R-:W2:Y:S04]  /*03b0*/  @!P0 LDG.E.64 R12, desc[UR10][R12.64] ;  /* 0x0000000a0c0c8981 */ /* 0x000ea8000c1e1b00 */
[----:B------:R-:W3:Y:S01]  /*03c0*/  @!P0 LDG.E.64 R14, desc[UR10][R14.64] ;  /* 0x0000000a0e0e8981 */ /* 0x000ee2000c1e1b00 */
[----:B0-----:R-:W-:-:S05]  /*03d0*/  @!P0 IADD3 R18, P3, PT, R7, R18, RZ ;  /* 0x0000001207128210 */ /* 0x001fca0007f7e0ff */
[----:B------:R-:W-:-:S06]  /*03e0*/  @!P0 IMAD.X R19, R20, 0x1, R19, P3 ;  /* 0x0000000114138824 */ /* 0x000fcc00018e0613 */
[----:B------:R-:W4:Y:S01]  /*03f0*/  @!P0 LDG.E.64 R18, desc[UR10][R18.64] ;  /* 0x0000000a12128981 */ /* 0x000f22000c1e1b00 */
[----:B------:R-:W-:-:S04]  /*0400*/  UIADD3 UR5, UPT, UPT, UR20, UR12, URZ ;  /* 0x0000000c14057290 */ /* 0x000fc8000fffe0ff */
[----:B------:R-:W-:-:S04]  /*0410*/  UIMAD UR5, UR12, UR4, UR5 ;  /* 0x000000040c0572a4 */ /* 0x000fc8000f8e0205 */
[----:B------:R-:W-:-:S04]  /*0420*/  UIADD3 UR5, UP0, UPT, -UR5, UR22, URZ ;  /* 0x0000001605057290 */ /* 0x000fc8000ff1e1ff */
[----:B------:R-:W-:Y:S02]  /*0430*/  UIADD3.X UR6, UPT, UPT, UR23, -0x1, URZ, UP0, !UPT ;  /* 0xffffffff17067890 */ /* 0x000fe400087fe4ff */
[----:B------:R-:W-:Y:S02]  /*0440*/  UISETP.LT.U32.AND UP0, UPT, UR5, UR12, UPT ;  /* 0x0000000c0500728c */ /* 0x000fe4000bf01070 */
[----:B------:R-:W-:Y:S02]  /*0450*/  UISETP.NE.U32.AND UP2, UPT, UR8, UR22, UPT ;  /* 0x000000160800728c */ /* 0x000fe4000bf45070 */
[----:B------:R-:W-:-:S04]  /*0460*/  UISETP.LT.U32.AND.EX UP0, UPT, UR6, URZ, UPT, UP0 ;  /* 0x000000ff0600728c */ /* 0x000fc8000bf01100 */
[----:B------:R-:W-:Y:S02]  /*0470*/  USEL UR5, UR5, UR12, UP0 ;  /* 0x0000000c05057287 */ /* 0x000fe40008000000 */
[----:B------:R-:W-:Y:S02]  /*0480*/  USEL UR6, UR6, URZ, UP0 ;  /* 0x000000ff06067287 */ /* 0x000fe40008000000 */
[----:B------:R-:W-:Y:S02]  /*0490*/  UISETP.NE.AND.EX UP0, UPT, URZ, UR23, UPT, UP2 ;  /* 0x00000017ff00728c */ /* 0x000fe4000bf05320 */
[----:B------:R-:W-:Y:S02]  /*04a0*/  UIADD3 UR7, UPT, UPT, UR7, 0x1, URZ ;  /* 0x0000000107077890 */ /* 0x000fe4000fffe0ff */
[----:B------:R-:W-:Y:S02]  /*04b0*/  UISETP.GT.U32.AND UP1, UPT, UR5, 0x1, UPT ;  /* 0x000000010500788c */ /* 0x000fe4000bf24070 */
[----:B------:R-:W-:-:S02]  /*04c0*/  UISETP.NE.AND UP2, UPT, UR7, UR14, UPT ;  /* 0x0000000e0700728c */ /* 0x000fc4000bf45270 */
[----:B------:R-:W-:Y:S01]  /*04d0*/  UISETP.GT.U32.AND.EX UP1, UPT, UR6, URZ, UPT, UP1 ;  /* 0x000000ff0600728c */ /* 0x000fe2000bf24110 */
[----:B--2---:R0:W-:Y:S04]  /*04e0*/  @!P0 STS.64 [R4], R12 ;  /* 0x0000000c04008388 */ /* 0x0041e80000000a00 */
[----:B---3--:R0:W-:Y:S04]  /*04f0*/  @!P0 STS.64 [R5], R14 ;  /* 0x0000000e05008388 */ /* 0x0081e80000000a00 */
[----:B----4-:R0:W-:Y:S01]  /*0500*/  @!P0 STS.64 [R6], R18 ;  /* 0x0000001206008388 */ /* 0x0101e20000000a00 */
[----:B------:R-:W-:Y:S06]  /*0510*/  BAR.SYNC.DEFER_BLOCKING 0x0 ;  /* 0x0000000000007b1d */ /* 0x000fec0000010000 */
[----:B------:R-:W-:Y:S05]  /*0520*/  BRA.U !UP0, `(.L_x_4) ;  /* 0x00000021080c7547 */ /* 0x000fea000b800000 */
[----:B------:R-:W-:Y:S02]  /*0530*/  UISETP.GE.U32.AND UP0, UPT, UR5, 0x4, UPT ;  /* 0x000000040500788c */ /* 0x000fe4000bf06070 */
[----:B------:R-:W-:Y:S02]  /*0540*/  USEL UR9, UR5, 0x1, UP1 ;  /* 0x0000000105097887 */ /* 0x000fe40008800000 */
[----:B------:R-:W-:Y:S02]  /*0550*/  UISETP.GE.U32.AND.EX UP0, UPT, UR6, URZ, UPT, UP0 ;  /* 0x000000ff0600728c */ /* 0x000fe4000bf06100 */
[----:B------:R-:W-:Y:S01]  /*0560*/  ULOP3.LUT UR23, UR9, 0x3, URZ, 0xc0, !UPT ;  /* 0x0000000309177892 */ /* 0x000fe2000f8ec0ff */
[----:B------:R-:W-:-:S06]  /*0570*/  UMOV UR5, URZ ;  /* 0x000000ff00057c82 */ /* 0x000fcc0008000000 */
[----:B------:R-:W-:Y:S05]  /*0580*/  BRA.U !UP0, `(.L_x_5) ;  /* 0x0000001108747547 */ /* 0x000fea000b800000 */
[----:B------:R-:W1:Y:S01]  /*0590*/  S2UR UR5, SR_CgaCtaId ;  /* 0x00000000000579c3 */ /* 0x000e620000008800 */
[----:B------:R-:W-:Y:S01]  /*05a0*/  UMOV UR8, 0x400 ;  /* 0x0000040000087882 */ /* 0x000fe20000000000 */
[----:B------:R-:W-:Y:S01]  /*05b0*/  ULOP3.LUT UR21, UR9, 0x7fc, URZ, 0xc0, !UPT ;  /* 0x000007fc09157892 */ /* 0x000fe2000f8ec0ff */
[----:B------:R-:W-:Y:S01]  /*05c0*/  UMOV UR6, URZ ;  /* 0x000000ff00067c82 */ /* 0x000fe20008000000 */
[----:B-1----:R-:W-:-:S03]  /*05d0*/  ULEA UR8, UR5, UR8, 0x18 ;  /* 0x0000000805087291 */ /* 0x002fc6000f8ec0ff */
[----:B------:R-:W-:-:S09]  /*05e0*/  UMOV UR5, URZ ;  /* 0x000000ff00057c82 */ /* 0x000fd20008000000 */
.L_x_34:
[----:B------:R-:W-:Y:S01]  /*05f0*/  IMAD.U32 R7, RZ, RZ, UR8 ;  /* 0x00000008ff077e24 */ /* 0x000fe2000f8e00ff */
[----:B0-----:R-:W0:Y:S01]  /*0600*/  LDS.64 R12, [UR8] ;  /* 0x00000008ff0c7984 */ /* 0x001e220008000a00 */
[----:B------:R-:W-:Y:S01]  /*0610*/  IMAD.U32 R20, RZ, RZ, UR8 ;  /* 0x00000008ff147e24 */ /* 0x000fe2000f8e00ff */
[----:B------:R-:W-:Y:S01]  /*0620*/  UIADD3 UR21, UP0, UPT, UR21, -0x4, URZ ;  /* 0xfffffffc15157890 */ /* 0x000fe2000ff1e0ff */
[----:B------:R-:W-:Y:S01]  /*0630*/  BSSY.RECONVERGENT B1, `(.L_x_6) ;  /* 0x0000025000017945 */ /* 0x000fe20003800200 */
[----:B------:R-:W1:Y:S01]  /*0640*/  LDS.64 R14, [R7+UR15] ;  /* 0x0000000f070e7984 */ /* 0x000e620008000a00 */
[----:B------:R-:W-:Y:S02]  /*0650*/  UIADD3 UR24, UPT, UPT, UR15, UR8, URZ ;  /* 0x000000080f187290 */ /* 0x000fe4000fffe0ff */
[----:B------:R-:W-:Y:S01]  /*0660*/  UIADD3.X UR6, UPT, UPT, UR6, -0x1, URZ, UP0, !UPT ;  /* 0xffffffff06067890 */ /* 0x000fe200087fe4ff */
[----:B------:R-:W2:Y:S01]  /*0670*/  LDS.64 R18, [R20+UR17] ;  /* 0x0000001114127984 */ /* 0x000ea20008000a00 */
[----:B------:R-:W-:-:S02]  /*0680*/  UISETP.NE.U32.AND UP0, UPT, UR21, URZ, UPT ;  /* 0x000000ff1500728c */ /* 0x000fc4000bf05070 */
[----:B------:R-:W-:Y:S02]  /*0690*/  UIADD3 UR25, UPT, UPT, UR17, UR8, URZ ;  /* 0x0000000811197290 */ /* 0x000fe4000fffe0ff */
[----:B------:R-:W-:Y:S01]  /*06a0*/  UISETP.NE.AND.EX UP0, UPT, UR6, URZ, UPT, UP0 ;  /* 0x000000ff0600728c */ /* 0x000fe2000bf05300 */
[----:B0----5:R-:W-:Y:S02]  /*06b0*/  DADD R12, R16, -R12 ;  /* 0x00000000100c7229 */ /* 0x021fe4000000080c */
[----:B-1----:R-:W-:Y:S02]  /*06c0*/  DADD R14, R10, -R14 ;  /* 0x000000000a0e7229 */ /* 0x002fe4000000080e */
[----:B--2---:R-:W-:-:S06]  /*06d0*/  DADD R18, R8, -R18 ;  /* 0x0000000008127229 */ /* 0x004fcc0000000812 */
[----:B------:R-:W-:-:S08]  /*06e0*/  DMUL R14, R14, R14 ;  /* 0x0000000e0e0e7228 */ /* 0x000fd00000000000 */
[----:B------:R-:W-:-:S08]  /*06f0*/  DFMA R14, R12, R12, R14 ;  /* 0x0000000c0c0e722b */ /* 0x000fd0000000000e */
[----:B------:R-:W-:Y:S01]  /*0700*/  DFMA R24, R18, R18, R14 ;  /* 0x000000121218722b */ /* 0x000fe2000000000e */
[----:B------:R-:W-:Y:S01]  /*0710*/  MOV R14, 0x0 ;  /* 0x00000000000e7802 */ /* 0x000fe20000000f00 */
[----:B------:R-:W-:-:S04]  /*0720*/  IMAD.MOV.U32 R15, RZ, RZ, 0x3fd80000 ;  /* 0x3fd80000ff0f7424 */ /* 0x000fc800078e00ff */
[----:B------:R-:W0:Y:S04]  /*0730*/  MUFU.RSQ64H R29, R25 ;  /* 0x00000019001d7308 */ /* 0x000e280000001c00 */
[----:B------:R-:W-:-:S05]  /*0740*/  VIADD R28, R25, 0xfcb00000 ;  /* 0xfcb00000191c7836 */ /* 0x000fca0000000000 */
[----:B------:R-:W-:Y:S01]  /*0750*/  ISETP.GE.U32.AND P0, PT, R28, 0x7ca00000, PT ;  /* 0x7ca000001c00780c */ /* 0x000fe20003f06070 */
[----:B0-----:R-:W-:-:S08]  /*0760*/  DMUL R12, R28, R28 ;  /* 0x0000001c1c0c7228 */ /* 0x001fd00000000000 */
[----:B------:R-:W-:-:S08]  /*0770*/  DFMA R12, R24, -R12, 1 ;  /* 0x3ff00000180c742b */ /* 0x000fd0000000080c */
[----:B------:R-:W-:Y:S02]  /*0780*/  DFMA R14, R12, R14, 0.5 ;  /* 0x3fe000000c0e742b */ /* 0x000fe4000000000e */
[----:B------:R-:W-:-:S08]  /*0790*/  DMUL R12, R28, R12 ;  /* 0x0000000c1c0c7228 */ /* 0x000fd00000000000 */
[----:B------:R-:W-:-:S08]  /*07a0*/  DFMA R22, R14, R12, R28 ;  /* 0x0000000c0e16722b */ /* 0x000fd0000000001c */
[----:B------:R-:W-:Y:S02]  /*07b0*/  DMUL R12, R24, R22 ;  /* 0x00000016180c7228 */ /* 0x000fe40000000000 */
[----:B------:R-:W-:Y:S02]  /*07c0*/  VIADD R19, R23, 0xfff00000 ;  /* 0xfff0000017137836 */ /* 0x000fe40000000000 */
[----:B------:R-:W-:-:S04]  /*07d0*/  IMAD.MOV.U32 R18, RZ, RZ, R22 ;  /* 0x000000ffff127224 */ /* 0x000fc800078e0016 */
[----:B------:R-:W-:-:S08]  /*07e0*/  DFMA R20, R12, -R12, R24 ;  /* 0x8000000c0c14722b */ /* 0x000fd00000000018 */
[----:B------:R-:W-:Y:S01]  /*07f0*/  DFMA R14, R20, R18, R12 ;  /* 0x00000012140e722b */ /* 0x000fe2000000000c */
[----:B------:R-:W-:Y:S10]  /*0800*/  @!P0 BRA `(.L_x_7) ;  /* 0x00000000001c8947 */ /* 0x000ff40003800000 */
[----:B------:R-:W-:Y:S01]  /*0810*/  IMAD.MOV.U32 R15, RZ, RZ, R22 ;  /* 0x000000ffff0f7224 */ /* 0x000fe200078e0016 */
[----:B------:R-:W-:Y:S01]  /*0820*/  MOV R22, R25 ;  /* 0x0000001900167202 */ /* 0x000fe20000000f00 */
[----:B------:R-:W-:Y:S01]  /*0830*/  IMAD.MOV.U32 R23, RZ, RZ, R24 ;  /* 0x000000ffff177224 */ /* 0x000fe200078e0018 */
[----:B------:R-:W-:Y:S01]  /*0840*/  MOV R26, 0x880 ;  /* 0x00000880001a7802 */ /* 0x000fe20000000f00 */
[----:B------:R-:W-:Y:S02]  /*0850*/  IMAD.MOV.U32 R27, RZ, RZ, R21 ;  /* 0x000000ffff1b7224 */ /* 0x000fe400078e0015 */
[----:B------:R-:W-:-:S07]  /*0860*/  IMAD.MOV.U32 R14, RZ, RZ, R19 ;  /* 0x000000ffff0e7224 */ /* 0x000fce00078e0013 */
[----:B------:R-:W-:Y:S05]  /*0870*/  CALL.REL.NOINC `($__internal_1_$__cuda_sm20_dsqrt_rn_f64_mediumpath_v1) ;  /* 0x0000004c00947944 */ /* 0x000fea0003c00000 */
.L_x_7:
[----:B------:R-:W-:Y:S05]  /*0880*/  BSYNC.RECONVERGENT B1 ;  /* 0x0000000000017941 */ /* 0x000fea0003800200 */
.L_x_6:
[----:B------:R-:W0:Y:S01]  /*0890*/  LDCU UR22, c[0x0][0x3b4] ;  /* 0x00007680ff1677ac */ /* 0x000e220008000800 */
[----:B------:R-:W1:Y:S01]  /*08a0*/  LDC.64 R20, c[0x0][0x3b0] ;  /* 0x0000ec00ff147b82 */ /* 0x000e620000000a00 */
[----:B------:R-:W-:Y:S01]  /*08b0*/  IMAD.MOV.U32 R12, RZ, RZ, 0x1 ;  /* 0x00000001ff0c7424 */ /* 0x000fe200078e00ff */
[----:B------:R-:W-:Y:S01]  /*08c0*/  FSETP.GEU.AND P1, PT, |R15|, 6.5827683646048100446e-37, PT ;  /* 0x036000000f00780b */ /* 0x000fe20003f2e200 */
[----:B------:R-:W-:Y:S01]  /*08d0*/  BSSY.RECONVERGENT B1, `(.L_x_8) ;  /* 0x0000010000017945 */ /* 0x000fe20003800200 */
[----:B0-----:R-:W1:Y:S03]  /*08e0*/  MUFU.RCP64H R13, UR22 ;  /* 0x00000016000d7d08 */ /* 0x001e660008001800 */
[----:B-1----:R-:W-:-:S08]  /*08f0*/  DFMA R18, R12, -R20, 1 ;  /* 0x3ff000000c12742b */ /* 0x002fd00000000814 */
[----:B------:R-:W-:-:S08]  /*0900*/  DFMA R18, R18, R18, R18 ;  /* 0x000000121212722b */ /* 0x000fd00000000012 */
[----:B------:R-:W-:-:S08]  /*0910*/  DFMA R18, R12, R18, R12 ;  /* 0x000000120c12722b */ /* 0x000fd0000000000c */
[----:B------:R-:W-:-:S08]  /*0920*/  DFMA R12, R18, -R20, 1 ;  /* 0x3ff00000120c742b */ /* 0x000fd00000000814 */
[----:B------:R-:W-:-:S08]  /*0930*/  DFMA R12, R18, R12, R18 ;  /* 0x0000000c120c722b */ /* 0x000fd00000000012 */
[----:B------:R-:W-:-:S08]  /*0940*/  DMUL R18, R12, R14 ;  /* 0x0000000e0c127228 */ /* 0x000fd00000000000 */
[----:B------:R-:W-:-:S08]  /*0950*/  DFMA R20, R18, -R20, R14 ;  /* 0x800000141214722b */ /* 0x000fd0000000000e */
[----:B------:R-:W-:-:S10]  /*0960*/  DFMA R12, R12, R20, R18 ;  /* 0x000000140c0c722b */ /* 0x000fd40000000012 */
[----:B------:R-:W-:-:S05]  /*0970*/  FFMA R7, RZ, UR22, R13 ;  /* 0x00000016ff077c23 */ /* 0x000fca000800000d */
[----:B------:R-:W-:-:S13]  /*0980*/  FSETP.GT.AND P0, PT, |R7|, 1.469367938527859385e-39, PT ;  /* 0x001000000700780b */ /* 0x000fda0003f04200 */
[----:B------:R-:W-:Y:S05]  /*0990*/  @P0 BRA P1, `(.L_x_9) ;  /* 0x00000000000c0947 */ /* 0x000fea0000800000 */
[----:B------:R-:W-:Y:S01]  /*09a0*/  IMAD.MOV.U32 R12, RZ, RZ, R14 ;  /* 0x000000ffff0c7224 */ /* 0x000fe200078e000e */
[----:B------:R-:W-:-:S07]  /*09b0*/  MOV R28, 0x9d0 ;  /* 0x000009d0001c7802 */ /* 0x000fce0000000f00 */
[----:B------:R-:W-:Y:S05]  /*09c0*/  CALL.REL.NOINC `($__internal_0_$__cuda_sm20_div_rn_f64_full) ;  /* 0x0000004400c47944 */ /* 0x000fea0003c00000 */
.L_x_9:
[----:B------:R-:W-:Y:S05]  /*09d0*/  BSYNC.RECONVERGENT B1 ;  /* 0x0000000000017941 */ /* 0x000fea0003800200 */
.L_x_8:
[----:B------:R-:W0:Y:S01]  /*09e0*/  LDCU UR22, c[0x0][0x3a8] ;  /* 0x00007500ff1677ac */ /* 0x000e220008000800 */
[----:B------:R-:W0:Y:S01]  /*09f0*/  F2I.F64.TRUNC R12, R12 ;  /* 0x0000000c000c7311 */ /* 0x000e22000030d100 */
[----:B------:R-:W-:Y:S01]  /*0a00*/  BSSY.RECONVERGENT B0, `(.L_x_10) ;  /* 0x0000009000007945 */ /* 0x000fe20003800200 */
[----:B0-----:R-:W-:-:S13]  /*0a10*/  ISETP.GE.U32.AND P0, PT, R12, UR22, PT ;  /* 0x000000160c007c0c */ /* 0x001fda000bf06070 */
[----:B------:R-:W-:Y:S05]  /*0a20*/  @P0 BRA `(.L_x_11) ;  /* 0x0000000000180947 */ /* 0x000fea0003800000 */
[----:B------:R-:W-:-:S07]  /*0a30*/  LEA R7, R12, UR19, 0x3 ;  /* 0x000000130c077c11 */ /* 0x000fce000f8e18ff */
.L_x_12:
[----:B------:R-:W0:Y:S02]  /*0a40*/  LDS.64 R12, [R7] ;  /* 0x00000000070c7984 */ /* 0x000e240000000a00 */
[----:B0-----:R-:W-:-:S05]  /*0a50*/  IADD3 R14, P0, PT, R12, 0x1, RZ ;  /* 0x000000010c0e7810 */ /* 0x001fca0007f1e0ff */
[----:B------:R-:W-:-:S07]  /*0a60*/  IMAD.X R15, RZ, RZ, R13, P0 ;  /* 0x000000ffff0f7224 */ /* 0x000fce00000e060d */
[----:B------:R-:W0:Y:S02]  /*0a70*/  ATOMS.CAST.SPIN.64 P0, [R7], R12, R14 ;  /* 0x0000000c0700758d */ /* 0x000e24000180040e */
[----:B0-----:R-:W-:Y:S05]  /*0a80*/  @!P0 BRA `(.L_x_12) ;  /* 0xfffffffc00ec8947 */ /* 0x001fea000383ffff */
.L_x_11:
[----:B------:R-:W-:Y:S05]  /*0a90*/  BSYNC.RECONVERGENT B0 ;  /* 0x0000000000007941 */ /* 0x000fea0003800200 */
.L_x_10:
[----:B------:R-:W0:Y:S01]  /*0aa0*/  LDS.64 R14, [UR24+0x8] ;  /* 0x00000818ff0e7984 */ /* 0x000e220008000a00 */
[----:B------:R-:W-:Y:S03]  /*0ab0*/  BSSY.RECONVERGENT B1, `(.L_x_13) ;  /* 0x0000020000017945 */ /* 0x000fe60003800200 */
[----:B------:R-:W1:Y:S04]  /*0ac0*/  LDS.64 R12, [UR8+0x8] ;  /* 0x00000808ff0c7984 */ /* 0x000e680008000a00 */
[----:B------:R-:W2:Y:S01]  /*0ad0*/  LDS.64 R18, [UR25+0x8] ;  /* 0x00000819ff127984 */ /* 0x000ea20008000a00 */
[----:B0-----:R-:W-:Y:S02]  /*0ae0*/  DADD R14, R10, -R14 ;  /* 0x000000000a0e7229 */ /* 0x001fe4000000080e */
[----:B-1----:R-:W-:-:S06]  /*0af0*/  DADD R12, R16, -R12 ;  /* 0x00000000100c7229 */ /* 0x002fcc000000080c */
[----:B------:R-:W-:Y:S02]  /*0b00*/  DMUL R14, R14, R14 ;  /* 0x0000000e0e0e7228 */ /* 0x000fe40000000000 */
[----:B--2---:R-:W-:-:S06]  /*0b10*/  DADD R18, R8, -R18 ;  /* 0x0000000008127229 */ /* 0x004fcc0000000812 */
[----:B------:R-:W-:-:S08]  /*0b20*/  DFMA R14, R12, R12, R14 ;  /* 0x0000000c0c0e722b */ /* 0x000fd0000000000e */
[----:B------:R-:W-:Y:S01]  /*0b30*/  DFMA R24, R18, R18, R14 ;  /* 0x000000121218722b */ /* 0x000fe2000000000e */
[----:B------:R-:W-:Y:S02]  /*0b40*/  IMAD.MOV.U32 R14, RZ, RZ, 0x0 ;  /* 0x00000000ff0e7424 */ /* 0x000fe400078e00ff */
[----:B------:R-:W-:-:S03]  /*0b50*/  IMAD.MOV.U32 R15, RZ, RZ, 0x3fd80000 ;  /* 0x3fd80000ff0f7424 */ /* 0x000fc600078e00ff */
[----:B------:R-:W0:Y:S04]  /*0b60*/  MUFU.RSQ64H R29, R25 ;  /* 0x00000019001d7308 */ /* 0x000e280000001c00 */
[----:B------:R-:W-:-:S04]  /*0b70*/  IADD3 R28, PT, PT, R25, -0x3500000, RZ ;  /* 0xfcb00000191c7810 */ /* 0x000fc80007ffe0ff */
[----:B------:R-:W-:Y:S02]  /*0b80*/  ISETP.GE.U32.AND P0, PT, R28, 0x7ca00000, PT ;  /* 0x7ca000001c00780c */ /* 0x000fe40003f06070 */
        /* <DEDUP_REMOVED lines=18> */
.L_x_14:
[----:B------:R-:W-:Y:S05]  /*0cb0*/  BSYNC.RECONVERGENT B1 ;  /* 0x0000000000017941 */ /* 0x000fea0003800200 */
.L_x_13:
        /* <DEDUP_REMOVED lines=20> */
.L_x_16:
[----:B------:R-:W-:Y:S05]  /*0e00*/  BSYNC.RECONVERGENT B1 ;  /* 0x0000000000017941 */ /* 0x000fea0003800200 */
.L_x_15:
[----:B------:R-:W0:Y:S01]  /*0e10*/  LDCU UR22, c[0x0][0x3a8] ;  /* 0x00007500ff1677ac */ /* 0x000e220008000800 */
[----:B------:R-:W0:Y:S01]  /*0e20*/  F2I.F64.TRUNC R12, R12 ;  /* 0x0000000c000c7311 */ /* 0x000e22000030d100 */
[----:B------:R-:W-:Y:S01]  /*0e30*/  BSSY.RECONVERGENT B0, `(.L_x_17) ;  /* 0x0000009000007945 */ /* 0x000fe20003800200 */
[----:B0-----:R-:W-:-:S13]  /*0e40*/  ISETP.GE.U32.AND P0, PT, R12, UR22, PT ;  /* 0x000000160c007c0c */ /* 0x001fda000bf06070 */
[----:B------:R-:W-:Y:S05]  /*0e50*/  @P0 BRA `(.L_x_18) ;  /* 0x0000000000180947 */ /* 0x000fea0003800000 */
[----:B------:R-:W-:-:S07]  /*0e60*/  LEA R7, R12, UR19, 0x3 ;  /* 0x000000130c077c11 */ /* 0x000fce000f8e18ff */
.L_x_19:
[----:B------:R-:W0:Y:S02]  /*0e70*/  LDS.64 R12, [R7] ;  /* 0x00000000070c7984 */ /* 0x000e240000000a00 */
[----:B0-----:R-:W-:-:S04]  /*0e80*/  IADD3 R14, P0, PT, R12, 0x1, RZ ;  /* 0x000000010c0e7810 */ /* 0x001fc80007f1e0ff */
[----:B------:R-:W-:-:S08]  /*0e90*/  IADD3.X R15, PT, PT, RZ, R13, RZ, P0, !PT ;  /* 0x0000000dff0f7210 */ /* 0x000fd000007fe4ff */
[----:B------:R-:W0:Y:S02]  /*0ea0*/  ATOMS.CAST.SPIN.64 P0, [R7], R12, R14 ;  /* 0x0000000c0700758d */ /* 0x000e24000180040e */
[----:B0-----:R-:W-:Y:S05]  /*0eb0*/  @!P0 BRA `(.L_x_19) ;  /* 0xfffffffc00ec8947 */ /* 0x001fea000383ffff */
.L_x_18:
[----:B------:R-:W-:Y:S05]  /*0ec0*/  BSYNC.RECONVERGENT B0 ;  /* 0x0000000000007941 */ /* 0x000fea0003800200 */
.L_x_17:
        /* <DEDUP_REMOVED lines=26> */
[----:B------:R-:W-:Y:S01]  /*1070*/  MOV R15, R22 ;  /* 0x00000016000f7202 */ /* 0x000fe20000000f00 */
[----:B------:R-:W-:Y:S01]  /*1080*/  IMAD.MOV.U32 R23, RZ, RZ, R24 ;  /* 0x000000ffff177224 */ /* 0x000fe200078e0018 */
[----:B------:R-:W-:Y:S01]  /*1090*/  MOV R26, 0x10e0 ;  /* 0x000010e0001a7802 */ /* 0x000fe20000000f00 */
[----:B------:R-:W-:Y:S02]  /*10a0*/  IMAD.MOV.U32 R22, RZ, RZ, R25 ;  /* 0x000000ffff167224 */ /* 0x000fe400078e0019 */
[----:B------:R-:W-:Y:S02]  /*10b0*/  IMAD.MOV.U32 R27, RZ, RZ, R21 ;  /* 0x000000ffff1b7224 */ /* 0x000fe400078e0015 */
[----:B------:R-:W-:-:S07]  /*10c0*/  IMAD.MOV.U32 R14, RZ, RZ, R19 ;  /* 0x000000ffff0e7224 */ /* 0x000fce00078e0013 */
[----:B------:R-:W-:Y:S05]  /*10d0*/  CALL.REL.NOINC `($__internal_1_$__cuda_sm20_dsqrt_rn_f64_mediumpath_v1) ;  /* 0x00000044007c7944 */ /* 0x000fea0003c00000 */
.L_x_21:
[----:B------:R-:W-:Y:S05]  /*10e0*/  BSYNC.RECONVERGENT B1 ;  /* 0x0000000000017941 */ /* 0x000fea0003800200 */
.L_x_20:
        /* <DEDUP_REMOVED lines=17> */
[----:B------:R-:W-:Y:S02]  /*1200*/  MOV R12, R14 ;  /* 0x0000000e000c7202 */ /* 0x000fe40000000f00 */
[----:B------:R-:W-:-:S07]  /*1210*/  MOV R28, 0x1230 ;  /* 0x00001230001c7802 */ /* 0x000fce0000000f00 */
[----:B------:R-:W-:Y:S05]  /*1220*/  CALL.REL.NOINC `($__internal_0_$__cuda_sm20_div_rn_f64_full) ;  /* 0x0000003c00ac7944 */ /* 0x000fea0003c00000 */
.L_x_23:
[----:B------:R-:W-:Y:S05]  /*1230*/  BSYNC.RECONVERGENT B1 ;  /* 0x0000000000017941 */ /* 0x000fea0003800200 */
.L_x_22:
[----:B------:R-:W0:Y:S01]  /*1240*/  LDCU UR22, c[0x0][0x3a8] ;  /* 0x00007500ff1677ac */ /* 0x000e220008000800 */
[----:B------:R-:W0:Y:S01]  /*1250*/  F2I.F64.TRUNC R12, R12 ;  /* 0x0000000c000c7311 */ /* 0x000e22000030d100 */
[----:B------:R-:W-:Y:S01]  /*1260*/  BSSY.RECONVERGENT B0, `(.L_x_24) ;  /* 0x0000009000007945 */ /* 0x000fe20003800200 */
[----:B0-----:R-:W-:-:S13]  /*1270*/  ISETP.GE.U32.AND P0, PT, R12, UR22, PT ;  /* 0x000000160c007c0c */ /* 0x001fda000bf06070 */
[----:B------:R-:W-:Y:S05]  /*1280*/  @P0 BRA `(.L_x_25) ;  /* 0x0000000000180947 */ /* 0x000fea0003800000 */
[----:B------:R-:W-:-:S07]  /*1290*/  LEA R7, R12, UR19, 0x3 ;  /* 0x000000130c077c11 */ /* 0x000fce000f8e18ff */
.L_x_26:
[----:B------:R-:W0:Y:S02]  /*12a0*/  LDS.64 R12, [R7] ;  /* 0x00000000070c7984 */ /* 0x000e240000000a00 */
[----:B0-----:R-:W-:-:S05]  /*12b0*/  IADD3 R14, P0, PT, R12, 0x1, RZ ;  /* 0x000000010c0e7810 */ /* 0x001fca0007f1e0ff */
[----:B------:R-:W-:-:S07]  /*12c0*/  IMAD.X R15, RZ, RZ, R13, P0 ;  /* 0x000000ffff0f7224 */ /* 0x000fce00000e060d */
[----:B------:R-:W0:Y:S02]  /*12d0*/  ATOMS.CAST.SPIN.64 P0, [R7], R12, R14 ;  /* 0x0000000c0700758d */ /* 0x000e24000180040e */
[----:B0-----:R-:W-:Y:S05]  /*12e0*/  @!P0 BRA `(.L_x_26) ;  /* 0xfffffffc00ec8947 */ /* 0x001fea000383ffff */
.L_x_25:
[----:B------:R-:W-:Y:S05]  /*12f0*/  BSYNC.RECONVERGENT B0 ;  /* 0x0000000000007941 */ /* 0x000fea0003800200 */
.L_x_24:
        /* <DEDUP_REMOVED lines=21> */
[----:B------:R-:W-:Y:S01]  /*1450*/  VIADD R19, R23, 0xfff00000 ;  /* 0xfff0000017137836 */ /* 0x000fe20000000000 */
[----:B------:R-:W-:-:S05]  /*1460*/  MOV R18, R22 ;  /* 0x0000001600127202 */ /* 0x000fca0000000f00 */
[----:B------:R-:W-:-:S08]  /*1470*/  DFMA R20, R12, -R12, R24 ;  /* 0x8000000c0c14722b */ /* 0x000fd00000000018 */
[----:B------:R-:W-:Y:S01]  /*1480*/  DFMA R14, R20, R18, R12 ;  /* 0x00000012140e722b */ /* 0x000fe2000000000c */
[----:B------:R-:W-:Y:S10]  /*1490*/  @!P0 BRA `(.L_x_28) ;  /* 0x00000000001c8947 */ /* 0x000ff40003800000 */
[----:B------:R-:W-:Y:S01]  /*14a0*/  IMAD.MOV.U32 R15, RZ, RZ, R22 ;  /* 0x000000ffff0f7224 */ /* 0x000fe200078e0016 */
[----:B------:R-:W-:Y:S01]  /*14b0*/  MOV R26, 0x1510 ;  /* 0x00001510001a7802 */ /* 0x000fe20000000f00 */
[----:B------:R-:W-:Y:S02]  /*14c0*/  IMAD.MOV.U32 R23, RZ, RZ, R24 ;  /* 0x000000ffff177224 */ /* 0x000fe400078e0018 */
[----:B------:R-:W-:Y:S02]  /*14d0*/  IMAD.MOV.U32 R22, RZ, RZ, R25 ;  /* 0x000000ffff167224 */ /* 0x000fe400078e0019 */
[----:B------:R-:W-:Y:S02]  /*14e0*/  IMAD.MOV.U32 R27, RZ, RZ, R21 ;  /* 0x000000ffff1b7224 */ /* 0x000fe400078e0015 */
[----:B------:R-:W-:-:S07]  /*14f0*/  IMAD.MOV.U32 R14, RZ, RZ, R19 ;  /* 0x000000ffff0e7224 */ /* 0x000fce00078e0013 */
[----:B------:R-:W-:Y:S05]  /*1500*/  CALL.REL.NOINC `($__internal_1_$__cuda_sm20_dsqrt_rn_f64_mediumpath_v1) ;  /* 0x0000004000707944 */ /* 0x000fea0003c00000 */
.L_x_28:
[----:B------:R-:W-:Y:S05]  /*1510*/  BSYNC.RECONVERGENT B1 ;  /* 0x0000000000017941 */ /* 0x000fea0003800200 */
.L_x_27:
[----:B------:R-:W0:Y:S01]  /*1520*/  LDCU UR22, c[0x0][0x3b4] ;  /* 0x00007680ff1677ac */ /* 0x000e220008000800 */
[----:B------:R-:W1:Y:S01]  /*1530*/  LDC.64 R18, c[0x0][0x3b0] ;  /* 0x0000ec00ff127b82 */ /* 0x000e620000000a00 */
[----:B------:R-:W-:Y:S01]  /*1540*/  MOV R12, 0x1 ;  /* 0x00000001000c7802 */ /* 0x000fe20000000f00 */
[----:B------:R-:W-:Y:S01]  /*1550*/  BSSY.RECONVERGENT B1, `(.L_x_29) ;  /* 0x0000011000017945 */ /* 0x000fe20003800200 */
[----:B------:R-:W-:Y:S01]  /*1560*/  FSETP.GEU.AND P1, PT, |R15|, 6.5827683646048100446e-37, PT ;  /* 0x036000000f00780b */ /* 0x000fe20003f2e200 */
        /* <DEDUP_REMOVED lines=15> */
.L_x_30:
[----:B------:R-:W-:Y:S05]  /*1660*/  BSYNC.RECONVERGENT B1 ;  /* 0x0000000000017941 */ /* 0x000fea0003800200 */
.L_x_29:
[----:B------:R-:W0:Y:S01]  /*1670*/  LDCU UR22, c[0x0][0x3a8] ;  /* 0x00007500ff1677ac */ /* 0x000e220008000800 */
[----:B------:R-:W0:Y:S01]  /*1680*/  F2I.F64.TRUNC R12, R12 ;  /* 0x0000000c000c7311 */ /* 0x000e22000030d100 */
[----:B------:R-:W-:Y:S01]  /*1690*/  BSSY.RECONVERGENT B0, `(.L_x_31) ;  /* 0x0000009000007945 */ /* 0x000fe20003800200 */
[----:B0-----:R-:W-:-:S13]  /*16a0*/  ISETP.GE.U32.AND P0, PT, R12, UR22, PT ;  /* 0x000000160c007c0c */ /* 0x001fda000bf06070 */
[----:B------:R-:W-:Y:S05]  /*16b0*/  @P0 BRA `(.L_x_32) ;  /* 0x0000000000180947 */ /* 0x000fea0003800000 */
[----:B------:R-:W-:-:S07]  /*16c0*/  LEA R7, R12, UR19, 0x3 ;  /* 0x000000130c077c11 */ /* 0x000fce000f8e18ff */
.L_x_33:
[----:B------:R-:W0:Y:S02]  /*16d0*/  LDS.64 R12, [R7] ;  /* 0x00000000070c7984 */ /* 0x000e240000000a00 */
[----:B0-----:R-:W-:-:S05]  /*16e0*/  IADD3 R14, P0, PT, R12, 0x1, RZ ;  /* 0x000000010c0e7810 */ /* 0x001fca0007f1e0ff */
[----:B------:R-:W-:-:S07]  /*16f0*/  IMAD.X R15, RZ, RZ, R13, P0 ;  /* 0x000000ffff0f7224 */ /* 0x000fce00000e060d */
[----:B------:R-:W0:Y:S02]  /*1700*/  ATOMS.CAST.SPIN.64 P0, [R7], R12, R14 ;  /* 0x0000000c0700758d */ /* 0x000e24000180040e */
[----:B0-----:R-:W-:Y:S05]  /*1710*/  @!P0 BRA `(.L_x_33) ;  /* 0xfffffffc00ec8947 */ /* 0x001fea000383ffff */
.L_x_32:
[----:B------:R-:W-:Y:S05]  /*1720*/  BSYNC.RECONVERGENT B0 ;  /* 0x0000000000007941 */ /* 0x000fea0003800200 */
.L_x_31:
[----:B------:R-:W-:Y:S02]  /*1730*/  UIADD3 UR5, UPT, UPT, UR5, 0x4, URZ ;  /* 0x0000000405057890 */ /* 0x000fe4000fffe0ff */
[----:B------:R-:W-:Y:S01]  /*1740*/  UIADD3 UR8, UPT, UPT, UR8, 0x20, URZ ;  /* 0x0000002008087890 */ /* 0x000fe2000fffe0ff */
[----:B------:R-:W-:Y:S11]  /*1750*/  BRA.U UP0, `(.L_x_34) ;  /* 0xffffffed00a47547 */ /* 0x000ff6000b83ffff */
.L_x_5:
[----:B------:R-:W-:-:S04]  /*1760*/  UISETP.NE.U32.AND UP0, UPT, UR23, URZ, UPT ;  /* 0x000000ff1700728c */ /* 0x000fc8000bf05070 */
[----:B------:R-:W-:-:S09]  /*1770*/  UISETP.NE.AND.EX UP0, UPT, URZ, URZ, UPT, UP0 ;  /* 0x000000ffff00728c */ /* 0x000fd2000bf05300 */
[----:B------:R-:W-:Y:S05]  /*1780*/  BRA.U !UP0, `(.L_x_4) ;  /* 0x0000000d08747547 */ /* 0x000fea000b800000 */
[----:B------:R-:W-:-:S04]  /*1790*/  UISETP.NE.U32.AND UP0, UPT, UR23, 0x1, UPT ;  /* 0x000000011700788c */ /* 0x000fc8000bf05070 */
[----:B------:R-:W-:-:S09]  /*17a0*/  UISETP.NE.AND.EX UP0, UPT, URZ, URZ, UPT, UP0 ;  /* 0x000000ffff00728c */ /* 0x000fd2000bf05300 */
[----:B------:R-:W-:Y:S05]  /*17b0*/  BRA.U !UP0, `(.L_x_35) ;  /* 0x0000000908347547 */ /* 0x000fea000b800000 */
[----:B------:R-:W1:Y:S01]  /*17c0*/  S2UR UR8, SR_CgaCtaId ;  /* 0x00000000000879c3 */ /* 0x000e620000008800 */
[----:B------:R-:W-:Y:S01]  /*17d0*/  ULEA UR21, UR5, UR18, 0x3 ;  /* 0x0000001205157291 */ /* 0x000fe2000f8e18ff */
[----:B------:R-:W-:Y:S01]  /*17e0*/  BSSY.RECONVERGENT B1, `(.L_x_36) ;  /* 0x0000025000017945 */ /* 0x000fe20003800200 */
[----:B------:R-:W-:-:S07]  /*17f0*/  UMOV UR6, 0x400 ;  /* 0x0000040000067882 */ /* 0x000fce0000000000 */
[----:B0-----:R-:W0:Y:S01]  /*1800*/  LDS.64 R14, [UR21] ;  /* 0x00000015ff0e7984 */ /* 0x001e220008000a00 */
[----:B-1----:R-:W-:-:S04]  /*1810*/  ULEA UR6, UR8, UR6, 0x18 ;  /* 0x0000000608067291 */ /* 0x002fc8000f8ec0ff */
[----:B------:R-:W-:-:S04]  /*1820*/  ULEA UR6, UR5, UR6, 0x3 ;  /* 0x0000000605067291 */ /* 0x000fc8000f8e18ff */
[----:B------:R-:W-:-:S05]  /*1830*/  ULEA UR8, UR12, UR6, 0x4 ;  /* 0x000000060c087291 */ /* 0x000fca000f8e20ff */
[----:B------:R-:W1:Y:S04]  /*1840*/  LDS.64 R12, [UR6] ;  /* 0x00000006ff0c7984 */ /* 0x000e680008000a00 */
[----:B------:R-:W2:Y:S01]  /*1850*/  LDS.64 R18, [UR8] ;  /* 0x00000008ff127984 */ /* 0x000ea20008000a00 */
[----:B0----5:R-:W-:-:S08]  /*1860*/  DADD R14, R10, -R14 ;  /* 0x000000000a0e7229 */ /* 0x021fd0000000080e */
[----:B------:R-:W-:Y:S02]  /*1870*/  DMUL R14, R14, R14 ;  /* 0x0000000e0e0e7228 */ /* 0x000fe40000000000 */
[----:B-1----:R-:W-:Y:S02]  /*1880*/  DADD R12, R16, -R12 ;  /* 0x00000000100c7229 */ /* 0x002fe4000000080c */
        /* <DEDUP_REMOVED lines=14> */
[----:B------:R-:W-:Y:S01]  /*1970*/  IADD3 R19, PT, PT, R23, -0x100000, RZ ;  /* 0xfff0000017137810 */ /* 0x000fe20007ffe0ff */
[----:B------:R-:W-:-:S05]  /*1980*/  IMAD.MOV.U32 R18, RZ, RZ, R22 ;  /* 0x000000ffff127224 */ /* 0x000fca00078e0016 */
        /* <DEDUP_REMOVED lines=10> */
.L_x_37:
[----:B------:R-:W-:Y:S05]  /*1a30*/  BSYNC.RECONVERGENT B1 ;  /* 0x0000000000017941 */ /* 0x000fea0003800200 */
.L_x_36:
        /* <DEDUP_REMOVED lines=20> */
.L_x_39:
[----:B------:R-:W-:Y:S05]  /*1b80*/  BSYNC.RECONVERGENT B1 ;  /* 0x0000000000017941 */ /* 0x000fea0003800200 */
.L_x_38:
[----:B------:R-:W0:Y:S01]  /*1b90*/  LDCU UR22, c[0x0][0x3a8] ;  /* 0x00007500ff1677ac */ /* 0x000e220008000800 */
[----:B------:R-:W0:Y:S01]  /*1ba0*/  F2I.F64.TRUNC R12, R12 ;  /* 0x0000000c000c7311 */ /* 0x000e22000030d100 */
[----:B------:R-:W-:Y:S01]  /*1bb0*/  BSSY.RECONVERGENT B0, `(.L_x_40) ;  /* 0x0000009000007945 */ /* 0x000fe20003800200 */
[----:B0-----:R-:W-:-:S13]  /*1bc0*/  ISETP.GE.U32.AND P0, PT, R12, UR22, PT ;  /* 0x000000160c007c0c */ /* 0x001fda000bf06070 */
[----:B------:R-:W-:Y:S05]  /*1bd0*/  @P0 BRA `(.L_x_41) ;  /* 0x0000000000180947 */ /* 0x000fea0003800000 */
[----:B------:R-:W-:-:S07]  /*1be0*/  LEA R7, R12, UR19, 0x3 ;  /* 0x000000130c077c11 */ /* 0x000fce000f8e18ff */
.L_x_42:
[----:B------:R-:W0:Y:S02]  /*1bf0*/  LDS.64 R12, [R7] ;  /* 0x00000000070c7984 */ /* 0x000e240000000a00 */
[----:B0-----:R-:W-:-:S05]  /*1c00*/  IADD3 R14, P0, PT, R12, 0x1, RZ ;  /* 0x000000010c0e7810 */ /* 0x001fca0007f1e0ff */
[----:B------:R-:W-:-:S07]  /*1c10*/  IMAD.X R15, RZ, RZ, R13, P0 ;  /* 0x000000ffff0f7224 */ /* 0x000fce00000e060d */
[----:B------:R-:W0:Y:S02]  /*1c20*/  ATOMS.CAST.SPIN.64 P0, [R7], R12, R14 ;  /* 0x0000000c0700758d */ /* 0x000e24000180040e */
[----:B0-----:R-:W-:Y:S05]  /*1c30*/  @!P0 BRA `(.L_x_42) ;  /* 0xfffffffc00ec8947 */ /* 0x001fea000383ffff */
.L_x_41:
[----:B------:R-:W-:Y:S05]  /*1c40*/  BSYNC.RECONVERGENT B0 ;  /* 0x0000000000007941 */ /* 0x000fea0003800200 */
.L_x_40:
        /* <DEDUP_REMOVED lines=10> */
[----:B------:R-:W-:Y:S01]  /*1cf0*/  IMAD.MOV.U32 R14, RZ, RZ, 0x0 ;  /* 0x00000000ff0e7424 */ /* 0x000fe200078e00ff */
[----:B------:R-:W-:-:S04]  /*1d00*/  MOV R15, 0x3fd80000 ;  /* 0x3fd80000000f7802 */ /* 0x000fc80000000f00 */
        /* <DEDUP_REMOVED lines=21> */
.L_x_44:
[----:B------:R-:W-:Y:S05]  /*1e60*/  BSYNC.RECONVERGENT B1 ;  /* 0x0000000000017941 */ /* 0x000fea0003800200 */
.L_x_43:
        /* <DEDUP_REMOVED lines=20> */
.L_x_46:
[----:B------:R-:W-:Y:S05]  /*1fb0*/  BSYNC.RECONVERGENT B1 ;  /* 0x0000000000017941 */ /* 0x000fea0003800200 */
.L_x_45:
[----:B------:R-:W0:Y:S01]  /*1fc0*/  LDCU UR6, c[0x0][0x3a8] ;  /* 0x00007500ff0677ac */ /* 0x000e220008000800 */
[----:B------:R-:W0:Y:S01]  /*1fd0*/  F2I.F64.TRUNC R12, R12 ;  /* 0x0000000c000c7311 */ /* 0x000e22000030d100 */
[----:B------:R-:W-:Y:S01]  /*1fe0*/  BSSY.RECONVERGENT B0, `(.L_x_35) ;  /* 0x000000a000007945 */ /* 0x000fe20003800200 */
[----:B------:R-:W-:Y:S01]  /*1ff0*/  UIADD3 UR5, UPT, UPT, UR5, 0x2, URZ ;  /* 0x0000000205057890 */ /* 0x000fe2000fffe0ff */
[----:B0-----:R-:W-:-:S13]  /*2000*/  ISETP.GE.U32.AND P0, PT, R12, UR6, PT ;  /* 0x000000060c007c0c */ /* 0x001fda000bf06070 */
[----:B------:R-:W-:Y:S05]  /*2010*/  @P0 BRA `(.L_x_47) ;  /* 0x0000000000180947 */ /* 0x000fea0003800000 */
[----:B------:R-:W-:-:S07]  /*2020*/  LEA R7, R12, UR19, 0x3 ;  /* 0x000000130c077c11 */ /* 0x000fce000f8e18ff */
.L_x_48:
[----:B------:R-:W0:Y:S02]  /*2030*/  LDS.64 R12, [R7] ;  /* 0x00000000070c7984 */ /* 0x000e240000000a00 */
[----:B0-----:R-:W-:-:S05]  /*2040*/  IADD3 R14, P0, PT, R12, 0x1, RZ ;  /* 0x000000010c0e7810 */ /* 0x001fca0007f1e0ff */
[----:B------:R-:W-:-:S07]  /*2050*/  IMAD.X R15, RZ, RZ, R13, P0 ;  /* 0x000000ffff0f7224 */ /* 0x000fce00000e060d */
[----:B------:R-:W0:Y:S02]  /*2060*/  ATOMS.CAST.SPIN.64 P0, [R7], R12, R14 ;  /* 0x0000000c0700758d */ /* 0x000e24000180040e */
[----:B0-----:R-:W-:Y:S05]  /*2070*/  @!P0 BRA `(.L_x_48) ;  /* 0xfffffffc00ec8947 */ /* 0x001fea000383ffff */
.L_x_47:
[----:B------:R-:W-:Y:S05]  /*2080*/  BSYNC.RECONVERGENT B0 ;  /* 0x0000000000007941 */ /* 0x000fea0003800200 */
.L_x_35:
[----:B------:R-:W-:-:S04]  /*2090*/  ULOP3.LUT UR6, UR9, 0x1, URZ, 0xc0, !UPT ;  /* 0x0000000109067892 */ /* 0x000fc8000f8ec0ff */
[----:B------:R-:W-:-:S04]  /*20a0*/  UISETP.NE.U32.AND UP0, UPT, UR6, 0x1, UPT ;  /* 0x000000010600788c */ /* 0x000fc8000bf05070 */
[----:B------:R-:W-:-:S09]  /*20b0*/  UISETP.NE.U32.AND.EX UP0, UPT, URZ, URZ, UPT, UP0 ;  /* 0x000000ffff00728c */ /* 0x000fd2000bf05100 */
[----:B------:R-:W-:Y:S05]  /*20c0*/  BRA.U UP0, `(.L_x_4) ;  /* 0x0000000500247547 */ /* 0x000fea000b800000 */
        /* <DEDUP_REMOVED lines=39> */
.L_x_50:
[----:B------:R-:W-:Y:S05]  /*2340*/  BSYNC.RECONVERGENT B1 ;  /* 0x0000000000017941 */ /* 0x000fea0003800200 */
.L_x_49:
        /* <DEDUP_REMOVED lines=20> */
.L_x_52:
[----:B------:R-:W-:Y:S05]  /*2490*/  BSYNC.RECONVERGENT B1 ;  /* 0x0000000000017941 */ /* 0x000fea0003800200 */
.L_x_51:
[----:B------:R-:W0:Y:S01]  /*24a0*/  LDCU UR5, c[0x0][0x3a8] ;  /* 0x00007500ff0577ac */ /* 0x000e220008000800 */
[----:B------:R-:W0:Y:S01]  /*24b0*/  F2I.F64.TRUNC R12, R12 ;  /* 0x0000000c000c7311 */ /* 0x000e22000030d100 */
[----:B------:R-:W-:Y:S01]  /*24c0*/  BSSY.RECONVERGENT B0, `(.L_x_4) ;  /* 0x0000009000007945 */ /* 0x000fe20003800200 */
[----:B0-----:R-:W-:-:S13]  /*24d0*/  ISETP.GE.U32.AND P0, PT, R12, UR5, PT ;  /* 0x000000050c007c0c */ /* 0x001fda000bf06070 */
[----:B------:R-:W-:Y:S05]  /*24e0*/  @P0 BRA `(.L_x_53) ;  /* 0x0000000000180947 */ /* 0x000fea0003800000 */
[----:B------:R-:W-:-:S07]  /*24f0*/  LEA R7, R12, UR19, 0x3 ;  /* 0x000000130c077c11 */ /* 0x000fce000f8e18ff */
.L_x_54:
[----:B------:R-:W0:Y:S02]  /*2500*/  LDS.64 R12, [R7] ;  /* 0x00000000070c7984 */ /* 0x000e240000000a00 */
[----:B0-----:R-:W-:-:S05]  /*2510*/  IADD3 R14, P0, PT, R12, 0x1, RZ ;  /* 0x000000010c0e7810 */ /* 0x001fca0007f1e0ff */
[----:B------:R-:W-:-:S07]  /*2520*/  IMAD.X R15, RZ, RZ, R13, P0 ;  /* 0x000000ffff0f7224 */ /* 0x000fce00000e060d */
[----:B------:R-:W0:Y:S02]  /*2530*/  ATOMS.CAST.SPIN.64 P0, [R7], R12, R14 ;  /* 0x0000000c0700758d */ /* 0x000e24000180040e */
[----:B0-----:R-:W-:Y:S05]  /*2540*/  @!P0 BRA `(.L_x_54) ;  /* 0xfffffffc00ec8947 */ /* 0x001fea000383ffff */
.L_x_53:
[----:B------:R-:W-:Y:S05]  /*2550*/  BSYNC.RECONVERGENT B0 ;  /* 0x0000000000007941 */ /* 0x000fea0003800200 */
.L_x_4:
[----:B------:R-:W-:Y:S01]  /*2560*/  BAR.SYNC.DEFER_BLOCKING 0x0 ;  /* 0x0000000000007b1d */ /* 0x000fe20000010000 */
[----:B------:R-:W-:-:S05]  /*2570*/  UIADD3 UR4, UPT, UPT, UR4, 0x1, URZ ;  /* 0x0000000104047890 */ /* 0x000fca000fffe0ff */
[----:B------:R-:W-:Y:S07]  /*2580*/  BRA.U UP2, `(.L_x_55) ;  /* 0xffffffdd024c7547 */ /* 0x000fee000b83ffff */
.L_x_3:
[----:B0-----:R-:W0:Y:S01]  /*2590*/  LDC.64 R12, c[0x0][0x398] ;  /* 0x0000e600ff0c7b82 */ /* 0x001e220000000a00 */
[----:B------:R-:W-:Y:S01]  /*25a0*/  IADD3 R24, PT, PT, R0, 0x1, RZ ;  /* 0x0000000100187810 */ /* 0x000fe20007ffe0ff */
[----:B-----5:R1:W-:Y:S01]  /*25b0*/  STS.64 [R4], R16 ;  /* 0x0000001004007388 */ /* 0x0203e20000000a00 */
[----:B------:R-:W-:Y:S03]  /*25c0*/  BSSY B3, `(.L_x_56) ;  /* 0x000022e000037945 */ /* 0x000fe60003800000 */
[----:B------:R1:W-:Y:S04]  /*25d0*/  STS.64 [R5], R10 ;  /* 0x0000000a05007388 */ /* 0x0003e80000000a00 */
[----:B------:R1:W-:Y:S01]  /*25e0*/  STS.64 [R6], R8 ;  /* 0x0000000806007388 */ /* 0x0003e20000000a00 */
[----:B------:R-:W-:Y:S01]  /*25f0*/  BAR.SYNC.DEFER_BLOCKING 0x0 ;  /* 0x0000000000007b1d */ /* 0x000fe20000010000 */
[----:B0-----:R-:W-:-:S04]  /*2600*/  IADD3 R7, P0, PT, R12, -UR20, RZ ;  /* 0x800000140c077c10 */ /* 0x001fc8000ff1e0ff */
[----:B------:R-:W-:Y:S02]  /*2610*/  IADD3.X R12, PT, PT, R13, -0x1, RZ, P0, !PT ;  /* 0xffffffff0d0c7810 */ /* 0x000fe400007fe4ff */
[----:B------:R-:W-:-:S04]  /*2620*/  ISETP.LT.U32.AND P0, PT, R7, UR12, PT ;  /* 0x0000000c07007c0c */ /* 0x000fc8000bf01070 */
[----:B------:R-:W-:-:S04]  /*2630*/  ISETP.LT.U32.AND.EX P0, PT, R12, RZ, PT, P0 ;  /* 0x000000ff0c00720c */ /* 0x000fc80003f01100 */
[----:B------:R-:W-:Y:S02]  /*2640*/  SEL R7, R7, UR12, P0 ;  /* 0x0000000c07077c07 */ /* 0x000fe40008000000 */
[----:B------:R-:W-:Y:S02]  /*2650*/  SEL R12, R12, RZ, P0 ;  /* 0x000000ff0c0c7207 */ /* 0x000fe40000000000 */
[----:B------:R-:W-:-:S04]  /*2660*/  ISETP.GT.U32.AND P0, PT, R7, R24, PT ;  /* 0x000000180700720c */ /* 0x000fc80003f04070 */
[----:B------:R-:W-:-:S13]  /*2670*/  ISETP.GT.U32.AND.EX P0, PT, R12, RZ, PT, P0 ;  /* 0x000000ff0c00720c */ /* 0x000fda0003f04100 */
[----:B-1----:R-:W-:Y:S05]  /*2680*/  @!P0 BRA `(.L_x_57) ;  /* 0x0000002000848947 */ /* 0x002fea0003800000 */
[----:B------:R-:W-:Y:S01]  /*2690*/  IADD3 R4, P1, P2, R7, -0x2, -R0 ;  /* 0xfffffffe07047810 */ /* 0x000fe20007a3e800 */
[----:B------:R-:W-:Y:S01]  /*26a0*/  IMAD.MOV.U32 R5, RZ, RZ, -0x1 ;  /* 0xffffffffff057424 */ /* 0x000fe200078e00ff */
[----:B------:R-:W-:Y:S01]  /*26b0*/  LOP3.LUT R19, RZ, R0, RZ, 0x33, !PT ;  /* 0x00000000ff137212 */ /* 0x000fe200078e33ff */
[----:B------:R-:W-:Y:S01]  /*26c0*/  BSSY B2, `(.L_x_58) ;  /* 0x0000130000027945 */ /* 0x000fe20003800000 */
[----:B------:R-:W-:Y:S02]  /*26d0*/  ISETP.GE.U32.AND P0, PT, R4, 0x3, PT ;  /* 0x000000030400780c */ /* 0x000fe40003f06070 */
[----:B------:R-:W-:Y:S02]  /*26e0*/  IADD3.X R4, PT, PT, R12, -0x1, R5, P1, P2 ;  /* 0xffffffff0c047810 */ /* 0x000fe40000fe4405 */
[----:B------:R-:W-:Y:S02]  /*26f0*/  IADD3 R19, P1, PT, R19, R7, RZ ;  /* 0x0000000713137210 */ /* 0x000fe40007f3e0ff */
[----:B------:R-:W-:-:S02]  /*2700*/  ISETP.GE.U32.AND.EX P0, PT, R4, RZ, PT, P0 ;  /* 0x000000ff0400720c */ /* 0x000fc40003f06100 */
[----:B------:R-:W-:Y:S02]  /*2710*/  IADD3.X R7, PT, PT, R12, -0x1, RZ, P1, !PT ;  /* 0xffffffff0c077810 */ /* 0x000fe40000ffe4ff */
[----:B------:R-:W-:-:S09]  /*2720*/  LOP3.LUT R18, R19, 0x3, RZ, 0xc0, !PT ;  /* 0x0000000313127812 */ /* 0x000fd200078ec0ff */
[----:B------:R-:W-:Y:S05]  /*2730*/  @!P0 BRA `(.L_x_59) ;  /* 0x0000001000a08947 */ /* 0x000fea0003800000 */
[----:B------:R-:W0:Y:S01]  /*2740*/  S2UR UR5, SR_CgaCtaId ;  /* 0x00000000000579c3 */ /* 0x000e220000008800 */
[----:B------:R-:W-:Y:S01]  /*2750*/  UMOV UR4, 0x400 ;  /* 0x0000040000047882 */ /* 0x000fe20000000000 */
[----:B------:R-:W-:Y:S01]  /*2760*/  BSSY B1, `(.L_x_60) ;  /* 0x0000124000017945 */ /* 0x000fe20003800000 */
[----:B------:R-:W-:Y:S01]  /*2770*/  LOP3.LUT R6, R19, 0xfffffffc, RZ, 0xc0, !PT ;  /* 0xfffffffc13067812 */ /* 0x000fe200078ec0ff */
[----:B------:R-:W-:Y:S01]  /*2780*/  IMAD.MOV.U32 R5, RZ, RZ, R0 ;  /* 0x000000ffff057224 */ /* 0x000fe200078e0000 */
[----:B0-----:R-:W-:-:S06]  /*2790*/  ULEA UR4, UR5, UR4, 0x18 ;  /* 0x0000000405047291 */ /* 0x001fcc000f8ec0ff */
[----:B------:R-:W-:-:S05]  /*27a0*/  LEA R4, R0, UR4, 0x3 ;  /* 0x0000000400047c11 */ /* 0x000fca000f8e18ff */
[----:B------:R-:W-:-:S07]  /*27b0*/  VIADD R4, R4, 0x10 ;  /* 0x0000001004047836 */ /* 0x000fce0000000000 */
.L_x_89:
[----:B------:R-:W0:Y:S01]  /*27c0*/  LDS.64 R14, [R4+UR15+-0x8] ;  /* 0xfffff80f040e7984 */ /* 0x000e220008000a00 */
[----:B------:R-:W-:Y:S01]  /*27d0*/  IMAD.MOV.U32 R22, RZ, RZ, 0x0 ;  /* 0x00000000ff167424 */ /* 0x000fe200078e00ff */
[----:B------:R-:W-:Y:S01]  /*27e0*/  MOV R23, 0x3fd80000 ;  /* 0x3fd8000000177802 */ /* 0x000fe20000000f00 */
[----:B------:R-:W-:Y:S05]  /*27f0*/  YIELD ;  /* 0x0000000000007946 */ /* 0x000fea0003800000 */
[----:B------:R-:W1:Y:S01]  /*2800*/  LDS.64 R12, [R4+-0x8] ;  /* 0xfffff800040c7984 */ /* 0x000e620000000a00 */
[----:B------:R-:W-:Y:S01]  /*2810*/  IADD3 R6, P0, PT, R6, -0x4, RZ ;  /* 0xfffffffc06067810 */ /* 0x000fe20007f1e0ff */
[----:B------:R-:W-:Y:S01]  /*2820*/  BSSY.RECONVERGENT B4, `(.L_x_61) ;  /* 0x0000022000047945 */ /* 0x000fe20003800200 */
[C---:B------:R-:W-:Y:S01]  /*2830*/  VIADD R25, R4.reuse, UR15 ;  /* 0x0000000f04197c36 */ /* 0x040fe20008000000 */
[----:B------:R-:W2:Y:S01]  /*2840*/  LDS.64 R20, [R4+UR17+-0x8] ;  /* 0xfffff81104147984 */ /* 0x000ea20008000a00 */
[----:B------:R-:W-:Y:S01]  /*2850*/  IADD3.X R7, PT, PT, R7, -0x1, RZ, P0, !PT ;  /* 0xffffffff07077810 */ /* 0x000fe200007fe4ff */
[----:B------:R-:W-:Y:S01]  /*2860*/  VIADD R24, R4, UR17 ;  /* 0x0000001104187c36 */ /* 0x000fe20008000000 */
[----:B------:R-:W-:-:S04]  /*2870*/  ISETP.NE.U32.AND P0, PT, R6, RZ, PT ;  /* 0x000000ff0600720c */ /* 0x000fc80003f05070 */
[----:B------:R-:W-:Y:S01]  /*2880*/  ISETP.NE.AND.EX P0, PT, R7, RZ, PT, P0 ;  /* 0x000000ff0700720c */ /* 0x000fe20003f05300 */
[----:B0-----:R-:W-:Y:S02]  /*2890*/  DADD R14, R10, -R14 ;  /* 0x000000000a0e7229 */ /* 0x001fe4000000080e */
[----:B-1----:R-:W-:-:S06]  /*28a0*/  DADD R12, R16, -R12 ;  /* 0x00000000100c7229 */ /* 0x002fcc000000080c */
[----:B------:R-:W-:Y:S02]  /*28b0*/  DMUL R14, R14, R14 ;  /* 0x0000000e0e0e7228 */ /* 0x000fe40000000000 */
[----:B--2---:R-:W-:-:S06]  /*28c0*/  DADD R20, R8, -R20 ;  /* 0x0000000008147229 */ /* 0x004fcc0000000814 */
[----:B------:R-:W-:-:S08]  /*28d0*/  DFMA R14, R12, R12, R14 ;  /* 0x0000000c0c0e722b */ /* 0x000fd0000000000e */
[----:B------:R-:W-:-:S06]  /*28e0*/  DFMA R30, R20, R20, R14 ;  /* 0x00000014141e722b */ /* 0x000fcc000000000e */
        /* <DEDUP_REMOVED lines=20> */
[----:B----4-:R-:W-:Y:S05]  /*2a30*/  CALL.REL.NOINC `($__internal_1_$__cuda_sm20_dsqrt_rn_f64_mediumpath_v1) ;  /* 0x0000002c00247944 */ /* 0x010fea0003c00000 */
.L_x_62:
[----:B------:R-:W-:Y:S05]  /*2a40*/  BSYNC.RECONVERGENT B4 ;  /* 0x0000000000047941 */ /* 0x000fea0003800200 */
.L_x_61:
        /* <DEDUP_REMOVED lines=19> */
[----:B----4-:R-:W-:Y:S05]  /*2b80*/  CALL.REL.NOINC `($__internal_0_$__cuda_sm20_div_rn_f64_full) ;  /* 0x0000002400547944 */ /* 0x010fea0003c00000 */
.L_x_64:
[----:B------:R-:W-:Y:S05]  /*2b90*/  BSYNC.RECONVERGENT B4 ;  /* 0x0000000000047941 */ /* 0x000fea0003800200 */
.L_x_63:
[----:B------:R-:W0:Y:S01]  /*2ba0*/  LDCU UR4, c[0x0][0x3a8] ;  /* 0x00007500ff0477ac */ /* 0x000e220008000800 */
[----:B------:R-:W0:Y:S01]  /*2bb0*/  F2I.F64.TRUNC R12, R12 ;  /* 0x0000000c000c7311 */ /* 0x000e22000030d100 */
[----:B------:R-:W-:Y:S01]  /*2bc0*/  BSSY.RECONVERGENT B0, `(.L_x_65) ;  /* 0x0000009000007945 */ /* 0x000fe20003800200 */
[----:B0-----:R-:W-:-:S13]  /*2bd0*/  ISETP.GE.U32.AND P1, PT, R12, UR4, PT ;  /* 0x000000040c007c0c */ /* 0x001fda000bf26070 */
[----:B------:R-:W-:Y:S05]  /*2be0*/  @P1 BRA `(.L_x_66) ;  /* 0x0000000000181947 */ /* 0x000fea0003800000 */
[----:B------:R-:W-:-:S07]  /*2bf0*/  LEA R21, R12, UR19, 0x3 ;  /* 0x000000130c157c11 */ /* 0x000fce000f8e18ff */
.L_x_67:
[----:B------:R-:W0:Y:S02]  /*2c00*/  LDS.64 R12, [R21] ;  /* 0x00000000150c7984 */ /* 0x000e240000000a00 */
[----:B0-----:R-:W-:-:S04]  /*2c10*/  IADD3 R14, P1, PT, R12, 0x1, RZ ;  /* 0x000000010c0e7810 */ /* 0x001fc80007f3e0ff */
[----:B------:R-:W-:-:S08]  /*2c20*/  IADD3.X R15, PT, PT, RZ, R13, RZ, P1, !PT ;  /* 0x0000000dff0f7210 */ /* 0x000fd00000ffe4ff */
[----:B------:R-:W0:Y:S02]  /*2c30*/  ATOMS.CAST.SPIN.64 P1, [R21], R12, R14 ;  /* 0x0000000c1500758d */ /* 0x000e24000182040e */
[----:B0-----:R-:W-:Y:S05]  /*2c40*/  @!P1 BRA `(.L_x_67) ;  /* 0xfffffffc00ec9947 */ /* 0x001fea000383ffff */
.L_x_66:
[----:B------:R-:W-:Y:S05]  /*2c50*/  BSYNC.RECONVERGENT B0 ;  /* 0x0000000000007941 */ /* 0x000fea0003800200 */
.L_x_65:
[----:B------:R-:W0:Y:S01]  /*2c60*/  LDS.64 R20, [R25] ;  /* 0x0000000019147984 */ /* 0x000e220000000a00 */
[----:B------:R-:W-:Y:S03]  /*2c70*/  BSSY.RECONVERGENT B4, `(.L_x_68) ;  /* 0x0000022000047945 */ /* 0x000fe60003800200 */
[----:B------:R-:W1:Y:S04]  /*2c80*/  LDS.64 R14, [R4] ;  /* 0x00000000040e7984 */ /* 0x000e680000000a00 */
[----:B------:R-:W2:Y:S01]  /*2c90*/  LDS.64 R12, [R24] ;  /* 0x00000000180c7984 */ /* 0x000ea20000000a00 */
[----:B0-----:R-:W-:Y:S02]  /*2ca0*/  DADD R20, R10, -R20 ;  /* 0x000000000a147229 */ /* 0x001fe40000000814 */
[----:B-1----:R-:W-:-:S06]  /*2cb0*/  DADD R14, R16, -R14 ;  /* 0x00000000100e7229 */ /* 0x002fcc000000080e */
[----:B------:R-:W-:Y:S02]  /*2cc0*/  DMUL R20, R20, R20 ;  /* 0x0000001414147228 */ /* 0x000fe40000000000 */
[----:B--2---:R-:W-:-:S06]  /*2cd0*/  DADD R12, R8, -R12 ;  /* 0x00000000080c7229 */ /* 0x004fcc000000080c */
[----:B------:R-:W-:Y:S01]  /*2ce0*/  DFMA R20, R14, R14, R20 ;  /* 0x0000000e0e14722b */ /* 0x000fe20000000014 */
[----:B------:R-:W-:Y:S02]  /*2cf0*/  IMAD.MOV.U32 R14, RZ, RZ, 0x0 ;  /* 0x00000000ff0e7424 */ /* 0x000fe400078e00ff */
[----:B------:R-:W-:-:S05]  /*2d00*/  IMAD.MOV.U32 R15, RZ, RZ, 0x3fd80000 ;  /* 0x3fd80000ff0f7424 */ /* 0x000fca00078e00ff */
        /* <DEDUP_REMOVED lines=21> */
[----:B----4-:R-:W-:Y:S05]  /*2e60*/  CALL.REL.NOINC `($__internal_1_$__cuda_sm20_dsqrt_rn_f64_mediumpath_v1) ;  /* 0x0000002800187944 */ /* 0x010fea0003c00000 */
[----:B------:R-:W-:Y:S01]  /*2e70*/  IMAD.MOV.U32 R22, RZ, RZ, R14 ;  /* 0x000000ffff167224 */ /* 0x000fe200078e000e */
[----:B------:R-:W-:-:S07]  /*2e80*/  MOV R23, R15 ;  /* 0x0000000f00177202 */ /* 0x000fce0000000f00 */
.L_x_69:
[----:B------:R-:W-:Y:S05]  /*2e90*/  BSYNC.RECONVERGENT B4 ;  /* 0x0000000000047941 */ /* 0x000fea0003800200 */
.L_x_68:
        /* <DEDUP_REMOVED lines=18> */
[----:B------:R-:W-:Y:S01]  /*2fc0*/  MOV R28, 0x2ff0 ;  /* 0x00002ff0001c7802 */ /* 0x000fe20000000f00 */
[----:B------:R-:W-:-:S07]  /*2fd0*/  IMAD.MOV.U32 R15, RZ, RZ, R23 ;  /* 0x000000ffff0f7224 */ /* 0x000fce00078e0017 */
[----:B----4-:R-:W-:Y:S05]  /*2fe0*/  CALL.REL.NOINC `($__internal_0_$__cuda_sm20_div_rn_f64_full) ;  /* 0x00000020003c7944 */ /* 0x010fea0003c00000 */
.L_x_71:
[----:B------:R-:W-:Y:S05]  /*2ff0*/  BSYNC.RECONVERGENT B4 ;  /* 0x0000000000047941 */ /* 0x000fea0003800200 */
.L_x_70:
[----:B------:R-:W0:Y:S01]  /*3000*/  LDCU UR4, c[0x0][0x3a8] ;  /* 0x00007500ff0477ac */ /* 0x000e220008000800 */
[----:B------:R-:W0:Y:S01]  /*3010*/  F2I.F64.TRUNC R12, R12 ;  /* 0x0000000c000c7311 */ /* 0x000e22000030d100 */
[----:B------:R-:W-:Y:S01]  /*3020*/  BSSY.RECONVERGENT B0, `(.L_x_72) ;  /* 0x0000009000007945 */ /* 0x000fe20003800200 */
[----:B0-----:R-:W-:-:S13]  /*3030*/  ISETP.GE.U32.AND P1, PT, R12, UR4, PT ;  /* 0x000000040c007c0c */ /* 0x001fda000bf26070 */
[----:B------:R-:W-:Y:S05]  /*3040*/  @P1 BRA `(.L_x_73) ;  /* 0x0000000000181947 */ /* 0x000fea0003800000 */
[----:B------:R-:W-:-:S07]  /*3050*/  LEA R21, R12, UR19, 0x3 ;  /* 0x000000130c157c11 */ /* 0x000fce000f8e18ff */
.L_x_74:
[----:B------:R-:W0:Y:S02]  /*3060*/  LDS.64 R12, [R21] ;  /* 0x00000000150c7984 */ /* 0x000e240000000a00 */
[----:B0-----:R-:W-:-:S05]  /*3070*/  IADD3 R14, P1, PT, R12, 0x1, RZ ;  /* 0x000000010c0e7810 */ /* 0x001fca0007f3e0ff */
[----:B------:R-:W-:-:S07]  /*3080*/  IMAD.X R15, RZ, RZ, R13, P1 ;  /* 0x000000ffff0f7224 */ /* 0x000fce00008e060d */
[----:B------:R-:W0:Y:S02]  /*3090*/  ATOMS.CAST.SPIN.64 P1, [R21], R12, R14 ;  /* 0x0000000c1500758d */ /* 0x000e24000182040e */
[----:B0-----:R-:W-:Y:S05]  /*30a0*/  @!P1 BRA `(.L_x_74) ;  /* 0xfffffffc00ec9947 */ /* 0x001fea000383ffff */
.L_x_73:
[----:B------:R-:W-:Y:S05]  /*30b0*/  BSYNC.RECONVERGENT B0 ;  /* 0x0000000000007941 */ /* 0x000fea0003800200 */
.L_x_72:
[----:B------:R-:W0:Y:S01]  /*30c0*/  LDS.64 R20, [R25+0x8] ;  /* 0x0000080019147984 */ /* 0x000e220000000a00 */
[----:B------:R-:W-:Y:S01]  /*30d0*/  MOV R22, 0x0 ;  /* 0x0000000000167802 */ /* 0x000fe20000000f00 */
[----:B------:R-:W-:Y:S01]  /*30e0*/  IMAD.MOV.U32 R23, RZ, RZ, 0x3fd80000 ;  /* 0x3fd80000ff177424 */ /* 0x000fe200078e00ff */
[----:B------:R-:W-:Y:S01]  /*30f0*/  BSSY.RECONVERGENT B4, `(.L_x_75) ;  /* 0x0000021000047945 */ /* 0x000fe20003800200 */
[----:B------:R-:W1:Y:S04]  /*3100*/  LDS.64 R14, [R4+0x8] ;  /* 0x00000800040e7984 */ /* 0x000e680000000a00 */
[----:B------:R-:W2:Y:S01]  /*3110*/  LDS.64 R12, [R24+0x8] ;  /* 0x00000800180c7984 */ /* 0x000ea20000000a00 */
        /* <DEDUP_REMOVED lines=20> */
[----:B------:R-:W-:Y:S02]  /*3260*/  IMAD.MOV.U32 R23, RZ, RZ, R28 ;  /* 0x000000ffff177224 */ /* 0x000fe400078e001c */
[----:B------:R-:W-:Y:S01]  /*3270*/  IMAD.MOV.U32 R15, RZ, RZ, R22 ;  /* 0x000000ffff0f7224 */ /* 0x000fe200078e0016 */
[----:B------:R-:W-:Y:S01]  /*3280*/  MOV R22, R29 ;  /* 0x0000001d00167202 */ /* 0x000fe20000000f00 */
[----:B------:R-:W-:Y:S01]  /*3290*/  IMAD.MOV.U32 R20, RZ, RZ, R26 ;  /* 0x000000ffff147224 */ /* 0x000fe200078e001a */
[----:B------:R-:W-:Y:S01]  /*32a0*/  MOV R26, 0x32e0 ;  /* 0x000032e0001a7802 */ /* 0x000fe20000000f00 */
[----:B------:R-:W-:Y:S02]  /*32b0*/  IMAD.MOV.U32 R28, RZ, RZ, R14 ;  /* 0x000000ffff1c7224 */ /* 0x000fe400078e000e */
[----:B------:R-:W-:-:S07]  /*32c0*/  IMAD.MOV.U32 R14, RZ, RZ, R21 ;  /* 0x000000ffff0e7224 */ /* 0x000fce00078e0015 */
[----:B----4-:R-:W-:Y:S05]  /*32d0*/  CALL.REL.NOINC `($__internal_1_$__cuda_sm20_dsqrt_rn_f64_mediumpath_v1) ;  /* 0x0000002000fc7944 */ /* 0x010fea0003c00000 */
[----:B------:R-:W-:Y:S02]  /*32e0*/  IMAD.MOV.U32 R30, RZ, RZ, R14 ;  /* 0x000000ffff1e7224 */ /* 0x000fe400078e000e */
[----:B------:R-:W-:-:S07]  /*32f0*/  IMAD.MOV.U32 R31, RZ, RZ, R15 ;  /* 0x000000ffff1f7224 */ /* 0x000fce00078e000f */
.L_x_76:
[----:B------:R-:W-:Y:S05]  /*3300*/  BSYNC.RECONVERGENT B4 ;  /* 0x0000000000047941 */ /* 0x000fea0003800200 */
.L_x_75:
        /* <DEDUP_REMOVED lines=21> */
.L_x_78:
[----:B------:R-:W-:Y:S05]  /*3460*/  BSYNC.RECONVERGENT B4 ;  /* 0x0000000000047941 */ /* 0x000fea0003800200 */
.L_x_77:
[----:B------:R-:W0:Y:S01]  /*3470*/  LDCU UR4, c[0x0][0x3a8] ;  /* 0x00007500ff0477ac */ /* 0x000e220008000800 */
[----:B------:R-:W0:Y:S01]  /*3480*/  F2I.F64.TRUNC R12, R12 ;  /* 0x0000000c000c7311 */ /* 0x000e22000030d100 */
[----:B------:R-:W-:Y:S01]  /*3490*/  BSSY.RECONVERGENT B0, `(.L_x_79) ;  /* 0x0000009000007945 */ /* 0x000fe20003800200 */
[----:B0-----:R-:W-:-:S13]  /*34a0*/  ISETP.GE.U32.AND P1, PT, R12, UR4, PT ;  /* 0x000000040c007c0c */ /* 0x001fda000bf26070 */
[----:B------:R-:W-:Y:S05]  /*34b0*/  @P1 BRA `(.L_x_80) ;  /* 0x0000000000181947 */ /* 0x000fea0003800000 */
[----:B------:R-:W-:-:S07]  /*34c0*/  LEA R21, R12, UR19, 0x3 ;  /* 0x000000130c157c11 */ /* 0x000fce000f8e18ff */
.L_x_81:
[----:B------:R-:W0:Y:S02]  /*34d0*/  LDS.64 R12, [R21] ;  /* 0x00000000150c7984 */ /* 0x000e240000000a00 */
[----:B0-----:R-:W-:-:S05]  /*34e0*/  IADD3 R14, P1, PT, R12, 0x1, RZ ;  /* 0x000000010c0e7810 */ /* 0x001fca0007f3e0ff */
[----:B------:R-:W-:-:S07]  /*34f0*/  IMAD.X R15, RZ, RZ, R13, P1 ;  /* 0x000000ffff0f7224 */ /* 0x000fce00008e060d */
[----:B------:R-:W0:Y:S02]  /*3500*/  ATOMS.CAST.SPIN.64 P1, [R21], R12, R14 ;  /* 0x0000000c1500758d */ /* 0x000e24000182040e */
[----:B0-----:R-:W-:Y:S05]  /*3510*/  @!P1 BRA `(.L_x_81) ;  /* 0xfffffffc00ec9947 */ /* 0x001fea000383ffff */
.L_x_80:
[----:B------:R-:W-:Y:S05]  /*3520*/  BSYNC.RECONVERGENT B0 ;  /* 0x0000000000007941 */ /* 0x000fea0003800200 */
.L_x_79:
[----:B------:R-:W0:Y:S01]  /*3530*/  LDS.64 R14, [R25+0x10] ;  /* 0x00001000190e7984 */ /* 0x000e220000000a00 */
[----:B------:R-:W-:Y:S01]  /*3540*/  IMAD.MOV.U32 R22, RZ, RZ, 0x0 ;  /* 0x00000000ff167424 */ /* 0x000fe200078e00ff */
[----:B------:R-:W-:Y:S01]  /*3550*/  MOV R23, 0x3fd80000 ;  /* 0x3fd8000000177802 */ /* 0x000fe20000000f00 */
        /* <DEDUP_REMOVED lines=28> */
[----:B------:R-:W-:Y:S02]  /*3720*/  IMAD.MOV.U32 R27, RZ, RZ, R25 ;  /* 0x000000ffff1b7224 */ /* 0x000fe400078e0019 */
[----:B------:R-:W-:-:S07]  /*3730*/  IMAD.MOV.U32 R14, RZ, RZ, R21 ;  /* 0x000000ffff0e7224 */ /* 0x000fce00078e0015 */
[----:B----4-:R-:W-:Y:S05]  /*3740*/  CALL.REL.NOINC `($__internal_1_$__cuda_sm20_dsqrt_rn_f64_mediumpath_v1) ;  /* 0x0000001c00e07944 */ /* 0x010fea0003c00000 */
.L_x_83:
[----:B------:R-:W-:Y:S05]  /*3750*/  BSYNC.RECONVERGENT B4 ;  /* 0x0000000000047941 */ /* 0x000fea0003800200 */
.L_x_82:
        /* <DEDUP_REMOVED lines=20> */
.L_x_85:
[----:B------:R-:W-:Y:S05]  /*38a0*/  BSYNC.RECONVERGENT B4 ;  /* 0x0000000000047941 */ /* 0x000fea0003800200 */
.L_x_84:
[----:B------:R-:W0:Y:S01]  /*38b0*/  LDCU UR4, c[0x0][0x3a8] ;  /* 0x00007500ff0477ac */ /* 0x000e220008000800 */
[----:B------:R-:W0:Y:S01]  /*38c0*/  F2I.F64.TRUNC R12, R12 ;  /* 0x0000000c000c7311 */ /* 0x000e22000030d100 */
[----:B------:R-:W-:Y:S01]  /*38d0*/  BSSY.RECONVERGENT B0, `(.L_x_86) ;  /* 0x0000009000007945 */ /* 0x000fe20003800200 */
[----:B0-----:R-:W-:-:S13]  /*38e0*/  ISETP.GE.U32.AND P1, PT, R12, UR4, PT ;  /* 0x000000040c007c0c */ /* 0x001fda000bf26070 */
[----:B------:R-:W-:Y:S05]  /*38f0*/  @P1 BRA `(.L_x_87) ;  /* 0x0000000000181947 */ /* 0x000fea0003800000 */
[----:B------:R-:W-:-:S07]  /*3900*/  LEA R21, R12, UR19, 0x3 ;  /* 0x000000130c157c11 */ /* 0x000fce000f8e18ff */
.L_x_88:
[----:B------:R-:W0:Y:S02]  /*3910*/  LDS.64 R12, [R21] ;  /* 0x00000000150c7984 */ /* 0x000e240000000a00 */
[----:B0-----:R-:W-:-:S05]  /*3920*/  IADD3 R14, P1, PT, R12, 0x1, RZ ;  /* 0x000000010c0e7810 */ /* 0x001fca0007f3e0ff */
[----:B------:R-:W-:-:S07]  /*3930*/  IMAD.X R15, RZ, RZ, R13, P1 ;  /* 0x000000ffff0f7224 */ /* 0x000fce00008e060d */
[----:B------:R-:W0:Y:S02]  /*3940*/  ATOMS.CAST.SPIN.64 P1, [R21], R12, R14 ;  /* 0x0000000c1500758d */ /* 0x000e24000182040e */
[----:B0-----:R-:W-:Y:S05]  /*3950*/  @!P1 BRA `(.L_x_88) ;  /* 0xfffffffc00ec9947 */ /* 0x001fea000383ffff */
.L_x_87:
[----:B------:R-:W-:Y:S05]  /*3960*/  BSYNC.RECONVERGENT B0 ;  /* 0x0000000000007941 */ /* 0x000fea0003800200 */
.L_x_86:
[----:B------:R-:W-:Y:S01]  /*3970*/  IADD3 R5, PT, PT, R5, 0x4, RZ ;  /* 0x0000000405057810 */ /* 0x000fe20007ffe0ff */
[----:B------:R-:W-:Y:S01]  /*3980*/  VIADD R4, R4, 0x20 ;  /* 0x0000002004047836 */ /* 0x000fe20000000000 */
[----:B------:R-:W-:Y:S06]  /*3990*/  @P0 BRA `(.L_x_89) ;  /* 0xffffffec00880947 */ /* 0x000fec000383ffff */
[----:B------:R-:W-:Y:S05]  /*39a0*/  BSYNC B1 ;  /* 0x0000000000017941 */ /* 0x000fea0003800000 */
.L_x_60:
[----:B------:R-:W-:-:S07]  /*39b0*/  VIADD R24, R5, 0x1 ;  /* 0x0000000105187836 */ /* 0x000fce0000000000 */
.L_x_59:
[----:B------:R-:W-:Y:S05]  /*39c0*/  BSYNC B2 ;  /* 0x0000000000027941 */ /* 0x000fea0003800000 */
.L_x_58:
[----:B------:R-:W-:-:S04]  /*39d0*/  ISETP.NE.U32.AND P0, PT, R18, RZ, PT ;  /* 0x000000ff1200720c */ /* 0x000fc80003f05070 */
[----:B------:R-:W-:-:S13]  /*39e0*/  ISETP.NE.AND.EX P0, PT, RZ, RZ, PT, P0 ;  /* 0x000000ffff00720c */ /* 0x000fda0003f05300 */
[----:B------:R-:W-:Y:S05]  /*39f0*/  @!P0 BRA `(.L_x_57) ;  /* 0x0000000c00a88947 */ /* 0x000fea0003800000 */
[----:B------:R-:W-:Y:S01]  /*3a00*/  ISETP.NE.U32.AND P0, PT, R18, 0x1, PT ;  /* 0x000000011200780c */ /* 0x000fe20003f05070 */
[----:B------:R-:W-:Y:S03]  /*3a10*/  BSSY.RECONVERGENT B1, `(.L_x_90) ;  /* 0x0000097000017945 */ /* 0x000fe60003800200 */
[----:B------:R-:W-:-:S13]  /*3a20*/  ISETP.NE.AND.EX P0, PT, RZ, RZ, PT, P0 ;  /* 0x000000ffff00720c */ /* 0x000fda0003f05300 */
[----:B------:R-:W-:Y:S05]  /*3a30*/  @!P0 BRA `(.L_x_91) ;  /* 0x0000000800508947 */ /* 0x000fea0003800000 */
[----:B------:R-:W0:Y:S01]  /*3a40*/  S2UR UR5, SR_CgaCtaId ;  /* 0x00000000000579c3 */ /* 0x000e220000008800 */
[----:B------:R-:W-:Y:S01]  /*3a50*/  LEA R18, R24, UR18, 0x3 ;  /* 0x0000001218127c11 */ /* 0x000fe2000f8e18ff */
[----:B------:R-:W-:Y:S01]  /*3a60*/  UMOV UR4, 0x400 ;  /* 0x0000040000047882 */ /* 0x000fe20000000000 */
[----:B------:R-:W-:Y:S03]  /*3a70*/  BSSY.RECONVERGENT B2, `(.L_x_92) ;  /* 0x0000027000027945 */ /* 0x000fe60003800200 */
[----:B------:R-:W1:Y:S01]  /*3a80*/  LDS.64 R6, [R18] ;  /* 0x0000000012067984 */ /* 0x000e620000000a00 */
[----:B0-----:R-:W-:-:S06]  /*3a90*/  ULEA UR4, UR5, UR4, 0x18 ;  /* 0x0000000405047291 */ /* 0x001fcc000f8ec0ff */
[----:B------:R-:W-:-:S05]  /*3aa0*/  LEA R25, R24, UR4, 0x3 ;  /* 0x0000000418197c11 */ /* 0x000fca000f8e18ff */
[----:B------:R-:W0:Y:S01]  /*3ab0*/  LDS.64 R4, [R25] ;  /* 0x0000000019047984 */ /* 0x000e220000000a00 */
[----:B------:R-:W-:-:S05]  /*3ac0*/  IMAD R34, R2, 0x10, R25 ;  /* 0x0000001002227824 */ /* 0x000fca00078e0219 */
[----:B------:R-:W2:Y:S01]  /*3ad0*/  LDS.64 R12, [R34] ;  /* 0x00000000220c7984 */ /* 0x000ea20000000a00 */
[----:B-1----:R-:W-:-:S08]  /*3ae0*/  DADD R6, R10, -R6 ;  /* 0x000000000a067229 */ /* 0x002fd00000000806 */
[----:B------:R-:W-:Y:S02]  /*3af0*/  DMUL R6, R6, R6 ;  /* 0x0000000606067228 */ /* 0x000fe40000000000 */
[----:B0-----:R-:W-:Y:S02]  /*3b00*/  DADD R4, R16, -R4 ;  /* 0x0000000010047229 */ /* 0x001fe40000000804 */
        /* <DEDUP_REMOVED lines=25> */
[----:B------:R-:W-:Y:S02]  /*3ca0*/  IMAD.MOV.U32 R12, RZ, RZ, R6 ;  /* 0x000000ffff0c7224 */ /* 0x000fe400078e0006 */
[----:B------:R-:W-:-:S02]  /*3cb0*/  IMAD.MOV.U32 R13, RZ, RZ, R7 ;  /* 0x000000ffff0d7224 */ /* 0x000fc400078e0007 */
[----:B------:R-:W-:-:S07]  /*3cc0*/  IMAD.MOV.U32 R14, RZ, RZ, R5 ;  /* 0x000000ffff0e7224 */ /* 0x000fce00078e0005 */
[----:B----4-:R-:W-:Y:S05]  /*3cd0*/  CALL.REL.NOINC `($__internal_1_$__cuda_sm20_dsqrt_rn_f64_mediumpath_v1) ;  /* 0x00000018007c7944 */ /* 0x010fea0003c00000 */
.L_x_93:
[----:B------:R-:W-:Y:S05]  /*3ce0*/  BSYNC.RECONVERGENT B2 ;  /* 0x0000000000027941 */ /* 0x000fea0003800200 */
.L_x_92:
        /* <DEDUP_REMOVED lines=19> */
[----:B----4-:R-:W-:Y:S05]  /*3e20*/  CALL.REL.NOINC `($__internal_0_$__cuda_sm20_div_rn_f64_full) ;  /* 0x0000001000ac7944 */ /* 0x010fea0003c00000 */
[----:B------:R-:W-:Y:S02]  /*3e30*/  IMAD.MOV.U32 R4, RZ, RZ, R12 ;  /* 0x000000ffff047224 */ /* 0x000fe400078e000c */
[----:B------:R-:W-:-:S07]  /*3e40*/  IMAD.MOV.U32 R5, RZ, RZ, R13 ;  /* 0x000000ffff057224 */ /* 0x000fce00078e000d */
.L_x_95:
[----:B------:R-:W-:Y:S05]  /*3e50*/  BSYNC.RECONVERGENT B2 ;  /* 0x0000000000027941 */ /* 0x000fea0003800200 */
.L_x_94:
[----:B------:R-:W0:Y:S01]  /*3e60*/  LDCU UR4, c[0x0][0x3a8] ;  /* 0x00007500ff0477ac */ /* 0x000e220008000800 */
[----:B------:R-:W0:Y:S01]  /*3e70*/  F2I.F64.TRUNC R4, R4 ;  /* 0x0000000400047311 */ /* 0x000e22000030d100 */
[----:B------:R-:W-:Y:S01]  /*3e80*/  BSSY.RECONVERGENT B0, `(.L_x_96) ;  /* 0x0000009000007945 */ /* 0x000fe20003800200 */
[----:B0-----:R-:W-:-:S13]  /*3e90*/  ISETP.GE.U32.AND P0, PT, R4, UR4, PT ;  /* 0x0000000404007c0c */ /* 0x001fda000bf06070 */
[----:B------:R-:W-:Y:S05]  /*3ea0*/  @P0 BRA `(.L_x_97) ;  /* 0x0000000000180947 */ /* 0x000fea0003800000 */
[----:B------:R-:W-:-:S07]  /*3eb0*/  LEA R13, R4, UR19, 0x3 ;  /* 0x00000013040d7c11 */ /* 0x000fce000f8e18ff */
.L_x_98:
[----:B------:R-:W0:Y:S02]  /*3ec0*/  LDS.64 R4, [R13] ;  /* 0x000000000d047984 */ /* 0x000e240000000a00 */
[----:B0-----:R-:W-:-:S05]  /*3ed0*/  IADD3 R6, P0, PT, R4, 0x1, RZ ;  /* 0x0000000104067810 */ /* 0x001fca0007f1e0ff */
[----:B------:R-:W-:-:S07]  /*3ee0*/  IMAD.X R7, RZ, RZ, R5, P0 ;  /* 0x000000ffff077224 */ /* 0x000fce00000e0605 */
[----:B------:R-:W0:Y:S02]  /*3ef0*/  ATOMS.CAST.SPIN.64 P0, [R13], R4, R6 ;  /* 0x000000040d00758d */ /* 0x000e240001800406 */
[----:B0-----:R-:W-:Y:S05]  /*3f00*/  @!P0 BRA `(.L_x_98) ;  /* 0xfffffffc00ec8947 */ /* 0x001fea000383ffff */
.L_x_97:
[----:B------:R-:W-:Y:S05]  /*3f10*/  BSYNC.RECONVERGENT B0 ;  /* 0x0000000000007941 */ /* 0x000fea0003800200 */
.L_x_96:
[----:B------:R-:W0:Y:S01]  /*3f20*/  LDS.64 R6, [R18+0x8] ;  /* 0x0000080012067984 */ /* 0x000e220000000a00 */
[----:B------:R-:W-:Y:S03]  /*3f30*/  BSSY.RECONVERGENT B2, `(.L_x_99) ;  /* 0x0000020000027945 */ /* 0x000fe60003800200 */
[----:B------:R-:W1:Y:S04]  /*3f40*/  LDS.64 R4, [R25+0x8] ;  /* 0x0000080019047984 */ /* 0x000e680000000a00 */
[----:B------:R-:W2:Y:S01]  /*3f50*/  LDS.64 R34, [R34+0x8] ;  /* 0x0000080022227984 */ /* 0x000ea20000000a00 */
        /* <DEDUP_REMOVED lines=29> */
.L_x_100:
[----:B------:R-:W-:Y:S05]  /*4130*/  BSYNC.RECONVERGENT B2 ;  /* 0x0000000000027941 */ /* 0x000fea0003800200 */
.L_x_99:
        /* <DEDUP_REMOVED lines=20> */
[----:B------:R-:W-:Y:S02]  /*4280*/  IMAD.MOV.U32 R4, RZ, RZ, R12 ;  /* 0x000000ffff047224 */ /* 0x000fe400078e000c */
[----:B------:R-:W-:-:S07]  /*4290*/  IMAD.MOV.U32 R5, RZ, RZ, R13 ;  /* 0x000000ffff057224 */ /* 0x000fce00078e000d */
.L_x_102:
[----:B------:R-:W-:Y:S05]  /*42a0*/  BSYNC.RECONVERGENT B2 ;  /* 0x0000000000027941 */ /* 0x000fea0003800200 */
.L_x_101:
[----:B------:R-:W0:Y:S01]  /*42b0*/  LDCU UR4, c[0x0][0x3a8] ;  /* 0x00007500ff0477ac */ /* 0x000e220008000800 */
[----:B------:R-:W0:Y:S01]  /*42c0*/  F2I.F64.TRUNC R4, R4 ;  /* 0x0000000400047311 */ /* 0x000e22000030d100 */
[----:B------:R-:W-:Y:S01]  /*42d0*/  BSSY.RECONVERGENT B0, `(.L_x_103) ;  /* 0x0000009000007945 */ /* 0x000fe20003800200 */
[----:B0-----:R-:W-:-:S13]  /*42e0*/  ISETP.GE.U32.AND P0, PT, R4, UR4, PT ;  /* 0x0000000404007c0c */ /* 0x001fda000bf06070 */
[----:B------:R-:W-:Y:S05]  /*42f0*/  @P0 BRA `(.L_x_104) ;  /* 0x0000000000180947 */ /* 0x000fea0003800000 */
[----:B------:R-:W-:-:S07]  /*4300*/  LEA R13, R4, UR19, 0x3 ;  /* 0x00000013040d7c11 */ /* 0x000fce000f8e18ff */
.L_x_105:
[----:B------:R-:W0:Y:S02]  /*4310*/  LDS.64 R4, [R13] ;  /* 0x000000000d047984 */ /* 0x000e240000000a00 */
[----:B0-----:R-:W-:-:S04]  /*4320*/  IADD3 R6, P0, PT, R4, 0x1, RZ ;  /* 0x0000000104067810 */ /* 0x001fc80007f1e0ff */
[----:B------:R-:W-:-:S08]  /*4330*/  IADD3.X R7, PT, PT, RZ, R5, RZ, P0, !PT ;  /* 0x00000005ff077210 */ /* 0x000fd000007fe4ff */
[----:B------:R-:W0:Y:S02]  /*4340*/  ATOMS.CAST.SPIN.64 P0, [R13], R4, R6 ;  /* 0x000000040d00758d */ /* 0x000e240001800406 */
[----:B0-----:R-:W-:Y:S05]  /*4350*/  @!P0 BRA `(.L_x_105) ;  /* 0xfffffffc00ec8947 */ /* 0x001fea000383ffff */
.L_x_104:
[----:B------:R-:W-:Y:S05]  /*4360*/  BSYNC.RECONVERGENT B0 ;  /* 0x0000000000007941 */ /* 0x000fea0003800200 */
.L_x_103:
[----:B------:R-:W-:-:S07]  /*4370*/  VIADD R24, R24, 0x2 ;  /* 0x0000000218187836 */ /* 0x000fce0000000000 */
.L_x_91:
[----:B------:R-:W-:Y:S05]  /*4380*/  BSYNC.RECONVERGENT B1 ;  /* 0x0000000000017941 */ /* 0x000fea0003800200 */
.L_x_90:
[----:B------:R-:W-:-:S04]  /*4390*/  LOP3.LUT R19, R19, 0x1, RZ, 0xc0, !PT ;  /* 0x0000000113137812 */ /* 0x000fc800078ec0ff */
[----:B------:R-:W-:-:S04]  /*43a0*/  ISETP.NE.U32.AND P0, PT, R19, 0x1, PT ;  /* 0x000000011300780c */ /* 0x000fc80003f05070 */
[----:B------:R-:W-:-:S13]  /*43b0*/  ISETP.NE.U32.AND.EX P0, PT, RZ, RZ, PT, P0 ;  /* 0x000000ffff00720c */ /* 0x000fda0003f05100 */
[----:B------:R-:W-:Y:S05]  /*43c0*/  @P0 BRA `(.L_x_57) ;  /* 0x0000000400340947 */ /* 0x000fea0003800000 */
        /* <DEDUP_REMOVED lines=39> */
[----:B------:R-:W-:-:S07]  /*4640*/  IMAD.MOV.U32 R14, RZ, RZ, R5 ;  /* 0x000000ffff0e7224 */ /* 0x000fce00078e0005 */
[----:B----4-:R-:W-:Y:S05]  /*4650*/  CALL.REL.NOINC `($__internal_1_$__cuda_sm20_dsqrt_rn_f64_mediumpath_v1) ;  /* 0x00000010001c7944 */ /* 0x010fea0003c00000 */
[----:B------:R-:W-:Y:S01]  /*4660*/  IMAD.MOV.U32 R12, RZ, RZ, R14 ;  /* 0x000000ffff0c7224 */ /* 0x000fe200078e000e */
[----:B------:R-:W-:-:S07]  /*4670*/  MOV R13, R15 ;  /* 0x0000000f000d7202 */ /* 0x000fce0000000f00 */
.L_x_107:
[----:B------:R-:W-:Y:S05]  /*4680*/  BSYNC.RECONVERGENT B1 ;  /* 0x0000000000017941 */ /* 0x000fea0003800200 */
.L_x_106:
        /* <DEDUP_REMOVED lines=22> */
.L_x_109:
[----:B------:R-:W-:Y:S05]  /*47f0*/  BSYNC.RECONVERGENT B1 ;  /* 0x0000000000017941 */ /* 0x000fea0003800200 */
.L_x_108:
[----:B------:R-:W0:Y:S01]  /*4800*/  LDCU UR4, c[0x0][0x3a8] ;  /* 0x00007500ff0477ac */ /* 0x000e220008000800 */
[----:B------:R-:W0:Y:S02]  /*4810*/  F2I.F64.TRUNC R4, R4 ;  /* 0x0000000400047311 */ /* 0x000e24000030d100 */
[----:B0-----:R-:W-:-:S13]  /*4820*/  ISETP.GE.U32.AND P0, PT, R4, UR4, PT ;  /* 0x0000000404007c0c */ /* 0x001fda000bf06070 */
[----:B------:R-:W-:Y:S05]  /*4830*/  @P0 BRA `(.L_x_57) ;  /* 0x0000000000180947 */ /* 0x000fea0003800000 */
[----:B----4-:R-:W-:-:S07]  /*4840*/  LEA R3, R4, UR19, 0x3 ;  /* 0x0000001304037c11 */ /* 0x010fce000f8e18ff */
.L_x_110:
[----:B------:R-:W0:Y:S02]  /*4850*/  LDS.64 R4, [R3] ;  /* 0x0000000003047984 */ /* 0x000e240000000a00 */
[----:B0-----:R-:W-:-:S04]  /*4860*/  IADD3 R6, P0, PT, R4, 0x1, RZ ;  /* 0x0000000104067810 */ /* 0x001fc80007f1e0ff */
[----:B------:R-:W-:-:S08]  /*4870*/  IADD3.X R7, PT, PT, RZ, R5, RZ, P0, !PT ;  /* 0x00000005ff077210 */ /* 0x000fd000007fe4ff */
[----:B------:R-:W0:Y:S02]  /*4880*/  ATOMS.CAST.SPIN.64 P0, [R3], R4, R6 ;  /* 0x000000040300758d */ /* 0x000e240001800406 */
[----:B0-----:R-:W-:Y:S05]  /*4890*/  @!P0 BRA `(.L_x_110) ;  /* 0xfffffffc00ec8947 */ /* 0x001fea000383ffff */
.L_x_57:
[----:B------:R-:W-:Y:S05]  /*48a0*/  BSYNC B3 ;  /* 0x0000000000037941 */ /* 0x000fea0003800000 */
.L_x_56:
[----:B------:R-:W0:Y:S02]  /*48b0*/  LDC R2, c[0x0][0x3a8] ;  /* 0x0000ea00ff027b82 */ /* 0x000e240000000800 */
[----:B0-----:R-:W-:-:S04]  /*48c0*/  ISETP.NE.AND P0, PT, R2, RZ, PT ;  /* 0x000000ff0200720c */ /* 0x001fc80003f05270 */
[----:B------:R-:W-:-:S13]  /*48d0*/  ISETP.NE.OR P0, PT, R0, RZ, !P0 ;  /* 0x000000ff0000720c */ /* 0x000fda0004705670 */
[----:B------:R-:W-:Y:S05]  /*48e0*/  @P0 EXIT ;  /* 0x000000000000094d */ /* 0x000fea0003800000 */
[C---:B----4-:R-:W-:Y:S01]  /*48f0*/  VIADD R3, R2.reuse, 0xffffffff ;  /* 0xffffffff02037836 */ /* 0x050fe20000000000 */
[----:B------:R-:W-:-:S04]  /*4900*/  LOP3.LUT R0, R2, 0x7, RZ, 0xc0, !PT ;  /* 0x0000000702007812 */ /* 0x000fc800078ec0ff */
[----:B------:R-:W-:Y:S01]  /*4910*/  ISETP.GE.U32.AND P0, PT, R3, 0x7, PT ;  /* 0x000000070300780c */ /* 0x000fe20003f06070 */
[----:B------:R-:W-:Y:S01]  /*4920*/  IMAD.MOV.U32 R3, RZ, RZ, RZ ;  /* 0x000000ffff037224 */ /* 0x000fe200078e00ff */
[----:B------:R-:W-:-:S11]  /*4930*/  ISETP.NE.AND P1, PT, R0, RZ, PT ;  /* 0x000000ff0000720c */ /* 0x000fd60003f25270 */
[----:B------:R-:W-:Y:S05]  /*4940*/  @!P0 BRA `(.L_x_111) ;  /* 0x0000000400188947 */ /* 0x000fea0003800000 */
[----:B------:R-:W0:Y:S01]  /*4950*/  S2UR UR5, SR_CgaCtaId ;  /* 0x00000000000579c3 */ /* 0x000e220000008800 */
[----:B------:R-:W-:Y:S01]  /*4960*/  UMOV UR4, 0x400 ;  /* 0x0000040000047882 */ /* 0x000fe20000000000 */
[----:B------:R-:W-:Y:S01]  /*4970*/  UIADD3 UR6, UPT, UPT, UR13, UR14, URZ ;  /* 0x0000000e0d067290 */ /* 0x000fe2000fffe0ff */
[----:B------:R-:W-:Y:S01]  /*4980*/  LOP3.LUT R3, R2, 0xfffffff8, RZ, 0xc0, !PT ;  /* 0xfffffff802037812 */ /* 0x000fe200078ec0ff */
[----:B------:R-:W-:Y:S01]  /*4990*/  ULEA UR7, UR14, UR13, 0x1 ;  /* 0x0000000d0e077291 */ /* 0x000fe2000f8e08ff */
[----:B------:R-:W-:Y:S01]  /*49a0*/  BSSY.RECONVERGENT B0, `(.L_x_111) ;  /* 0x0000040000007945 */ /* 0x000fe20003800200 */
[----:B------:R-:W-:Y:S02]  /*49b0*/  UIMAD UR8, UR14, 0x3, UR13 ;  /* 0x000000030e0878a4 */ /* 0x000fe4000f8e020d */
[----:B------:R-:W-:Y:S01]  /*49c0*/  IMAD.U32 R32, RZ, RZ, UR13 ;  /* 0x0000000dff207e24 */ /* 0x000fe2000f8e00ff */
[----:B------:R-:W1:Y:S01]  /*49d0*/  LDC.64 R10, c[0x0][0x3a0] ;  /* 0x0000e800ff0a7b82 */ /* 0x000e620000000a00 */
[----:B------:R-:W-:Y:S01]  /*49e0*/  ULEA UR9, UR14, UR13, 0x2 ;  /* 0x0000000d0e097291 */ /* 0x000fe2000f8e10ff */
[----:B------:R-:W-:Y:S01]  /*49f0*/  IMAD.MOV R9, RZ, RZ, -R3 ;  /* 0x000000ffff097224 */ /* 0x000fe200078e0a03 */
[----:B------:R-:W-:Y:S01]  /*4a00*/  UIMAD UR20, UR14, 0x5, UR13 ;  /* 0x000000050e1478a4 */ /* 0x000fe2000f8e020d */
[----:B------:R-:W-:Y:S01]  /*4a10*/  MOV R33, UR6 ;  /* 0x0000000600217c02 */ /* 0x000fe20008000f00 */
[----:B------:R-:W-:Y:S01]  /*4a20*/  UIMAD UR21, UR14, 0x6, UR13 ;  /* 0x000000060e1578a4 */ /* 0x000fe2000f8e020d */
[----:B------:R-:W-:-:S02]  /*4a30*/  IMAD.U32 R6, RZ, RZ, UR7 ;  /* 0x00000007ff067e24 */ /* 0x000fc4000f8e00ff */
[----:B------:R-:W-:Y:S02]  /*4a40*/  IMAD.U32 R7, RZ, RZ, UR8 ;  /* 0x00000008ff077e24 */ /* 0x000fe4000f8e00ff */
[----:B------:R-:W-:Y:S01]  /*4a50*/  IMAD.U32 R8, RZ, RZ, UR9 ;  /* 0x00000009ff087e24 */ /* 0x000fe2000f8e00ff */
[----:B------:R-:W-:Y:S01]  /*4a60*/  MOV R30, UR21 ;  /* 0x00000015001e7c02 */ /* 0x000fe20008000f00 */
[----:B------:R-:W-:Y:S01]  /*4a70*/  IMAD.U32 R5, RZ, RZ, UR20 ;  /* 0x00000014ff057e24 */ /* 0x000fe2000f8e00ff */
[----:B0-----:R-:W-:Y:S02]  /*4a80*/  ULEA UR4, UR5, UR4, 0x18 ;  /* 0x0000000405047291 */ /* 0x001fe4000f8ec0ff */
[----:B------:R-:W-:Y:S02]  /*4a90*/  UIMAD UR5, UR14, 0x7, UR13 ;  /* 0x000000070e0578a4 */ /* 0x000fe4000f8e020d */
[----:B------:R-:W-:-:S04]  /*4aa0*/  UIMAD UR4, UR12, 0x18, UR4 ;  /* 0x000000180c0478a4 */ /* 0x000fc8000f8e0204 */
[----:B------:R-:W-:Y:S01]  /*4ab0*/  UIADD3 UR4, UPT, UPT, UR4, 0x20, URZ ;  /* 0x0000002004047890 */ /* 0x000fe2000fffe0ff */
[----:B------:R-:W-:-:S05]  /*4ac0*/  IMAD.U32 R31, RZ, RZ, UR5 ;  /* 0x00000005ff1f7e24 */ /* 0x000fca000f8e00ff */
[----:B------:R-:W-:-:S07]  /*4ad0*/  IMAD.U32 R4, RZ, RZ, UR4 ;  /* 0x00000004ff047e24 */ /* 0x000fce000f8e00ff */
.L_x_112:
[----:B------:R-:W0:Y:S01]  /*4ae0*/  LDS.64 R12, [R4+-0x20] ;  /* 0xffffe000040c7984 */ /* 0x000e220000000a00 */
[----:B-1----:R-:W-:Y:S01]  /*4af0*/  IMAD.WIDE.U32 R28, R32, 0x8, R10 ;  /* 0x00000008201c7825 */ /* 0x002fe200078e000a */
[----:B------:R-:W-:Y:S02]  /*4b00*/  MOV R34, UR14 ;  /* 0x0000000e00227c02 */ /* 0x000fe40008000f00 */
[----:B------:R-:W1:Y:S01]  /*4b10*/  LDS.64 R14, [R4+-0x18] ;  /* 0xffffe800040e7984 */ /* 0x000e620000000a00 */
[----:B------:R-:W-:-:S03]  /*4b20*/  VIADD R9, R9, 0x8 ;  /* 0x0000000809097836 */ /* 0x000fc60000000000 */
[----:B------:R-:W2:Y:S02]  /*4b30*/  LDS.64 R16, [R4+-0x10] ;  /* 0xfffff00004107984 */ /* 0x000ea40000000a00 */
[----:B------:R-:W-:Y:S02]  /*4b40*/  ISETP.NE.AND P0, PT, R9, RZ, PT ;  /* 0x000000ff0900720c */ /* 0x000fe40003f05270 */
[----:B------:R-:W3:Y:S04]  /*4b50*/  LDS.64 R18, [R4+-0x8] ;  /* 0xfffff80004127984 */ /* 0x000ee80000000a00 */
[----:B------:R-:W4:Y:S04]  /*4b60*/  LDS.64 R20, [R4] ;  /* 0x0000000004147984 */ /* 0x000f280000000a00 */
[----:B------:R-:W5:Y:S04]  /*4b70*/  LDS.64 R22, [R4+0x8] ;  /* 0x0000080004167984 */ /* 0x000f680000000a00 */
[----:B------:R-:W5:Y:S04]  /*4b80*/  LDS.64 R24, [R4+0x10] ;  /* 0x0000100004187984 */ /* 0x000f680000000a00 */
[----:B------:R0:W5:Y:S02]  /*4b90*/  LDS.64 R26, [R4+0x18] ;  /* 0x00001800041a7984 */ /* 0x0001640000000a00 */
[----:B0-----:R-:W-:-:S02]  /*4ba0*/  IADD3 R4, PT, PT, R4, 0x40, RZ ;  /* 0x0000004004047810 */ /* 0x001fc40007ffe0ff */
[----:B------:R0:W-:Y:S02]  /*4bb0*/  STG.E.64 desc[UR10][R28.64], R12 ;  /* 0x0000000c1c007986 */ /* 0x0001e4000c101b0a */
[----:B0-----:R-:W-:-:S04]  /*4bc0*/  IMAD.WIDE.U32 R12, R33, 0x8, R10 ;  /* 0x00000008210c7825 */ /* 0x001fc800078e000a */
[----:B------:R-:W-:Y:S01]  /*4bd0*/  IMAD.U32 R28, RZ, RZ, UR14 ;  /* 0x0000000eff1c7e24 */ /* 0x000fe2000f8e00ff */
[----:B-1----:R0:W-:Y:S01]  /*4be0*/  STG.E.64 desc[UR10][R12.64], R14 ;  /* 0x0000000e0c007986 */ /* 0x0021e2000c101b0a */
[----:B------:R-:W-:Y:S02]  /*4bf0*/  IMAD.U32 R29, RZ, RZ, UR14 ;  /* 0x0000000eff1d7e24 */ /* 0x000fe4000f8e00ff */
[----:B------:R-:W-:Y:S02]  /*4c00*/  IMAD R33, R28, 0x8, R33 ;  /* 0x000000081c217824 */ /* 0x000fe400078e0221 */
[----:B0-----:R-:W-:-:S04]  /*4c10*/  IMAD.WIDE.U32 R12, R6, 0x8, R10 ;  /* 0x00000008060c7825 */ /* 0x001fc800078e000a */
[----:B------:R-:W-:Y:S01]  /*4c20*/  IMAD.WIDE.U32 R14, R7, 0x8, R10 ;  /* 0x00000008070e7825 */ /* 0x000fe200078e000a */
[----:B--2---:R0:W-:Y:S03]  /*4c30*/  STG.E.64 desc[UR10][R12.64], R16 ;  /* 0x000000100c007986 */ /* 0x0041e6000c101b0a */
[----:B------:R-:W-:Y:S01]  /*4c40*/  IMAD R6, R29, 0x8, R6 ;  /* 0x000000081d067824 */ /* 0x000fe200078e0206 */
[----:B---3--:R1:W-:Y:S01]  /*4c50*/  STG.E.64 desc[UR10][R14.64], R18 ;  /* 0x000000120e007986 */ /* 0x0083e2000c101b0a */
[----:B------:R-:W-:Y:S02]  /*4c60*/  IMAD R7, R34, 0x8, R7 ;  /* 0x0000000822077824 */ /* 0x000fe400078e0207 */
[----:B0-----:R-:W-:-:S04]  /*4c70*/  IMAD.WIDE.U32 R12, R8, 0x8, R10 ;  /* 0x00000008080c7825 */ /* 0x001fc800078e000a */
[--C-:B------:R-:W-:Y:S01]  /*4c80*/  IMAD.WIDE.U32 R16, R5, 0x8, R10.reuse ;  /* 0x0000000805107825 */ /* 0x100fe200078e000a */
[----:B----4-:R0:W-:Y:S03]  /*4c90*/  STG.E.64 desc[UR10][R12.64], R20 ;  /* 0x000000140c007986 */ /* 0x0101e6000c101b0a */
[--C-:B-1----:R-:W-:Y:S01]  /*4ca0*/  IMAD.WIDE.U32 R14, R30, 0x8, R10.reuse ;  /* 0x000000081e0e7825 */ /* 0x102fe200078e000a */
[----:B-----5:R1:W-:Y:S03]  /*4cb0*/  STG.E.64 desc[UR10][R16.64], R22 ;  /* 0x0000001610007986 */ /* 0x0203e6000c101b0a */
[----:B------:R-:W-:Y:S01]  /*4cc0*/  IMAD.U32 R19, RZ, RZ, UR14 ;  /* 0x0000000eff137e24 */ /* 0x000fe2000f8e00ff */
[----:B------:R2:W-:Y:S04]  /*4cd0*/  STG.E.64 desc[UR10][R14.64], R24 ;  /* 0x000000180e007986 */ /* 0x0005e8000c101b0a */
[----:B------:R-:W-:Y:S01]  /*4ce0*/  LEA R8, R19, R8, 0x3 ;  /* 0x0000000813087211 */ /* 0x000fe200078e18ff */
[----:B0-----:R-:W-:-:S04]  /*4cf0*/  IMAD.WIDE.U32 R12, R31, 0x8, R10 ;  /* 0x000000081f0c7825 */ /* 0x001fc800078e000a */
[----:B-1----:R-:W-:Y:S01]  /*4d00*/  IMAD.U32 R16, RZ, RZ, UR14 ;  /* 0x0000000eff107e24 */ /* 0x002fe2000f8e00ff */
[----:B------:R0:W-:Y:S01]  /*4d10*/  STG.E.64 desc[UR10][R12.64], R26 ;  /* 0x0000001a0c007986 */ /* 0x0001e2000c101b0a */
[----:B--2---:R-:W-:Y:S02]  /*4d20*/  IMAD.U32 R14, RZ, RZ, UR14 ;  /* 0x0000000eff0e7e24 */ /* 0x004fe4000f8e00ff */
[----:B------:R-:W-:Y:S02]  /*4d30*/  IMAD.U32 R15, RZ, RZ, UR14 ;  /* 0x0000000eff0f7e24 */ /* 0x000fe4000f8e00ff */
[----:B------:R-:W-:Y:S02]  /*4d40*/  IMAD R5, R14, 0x8, R5 ;  /* 0x000000080e057824 */ /* 0x000fe400078e0205 */
[----:B------:R-:W-:Y:S02]  /*4d50*/  IMAD R30, R15, 0x8, R30 ;  /* 0x000000080f1e7824 */ /* 0x000fe400078e021e */
[----:B------:R-:W-:Y:S01]  /*4d60*/  IMAD R31, R16, 0x8, R31 ;  /* 0x00000008101f7824 */ /* 0x000fe200078e021f */
[----:B0-----:R-:W-:-:S05]  /*4d70*/  MOV R13, UR14 ;  /* 0x0000000e000d7c02 */ /* 0x001fca0008000f00 */
[----:B------:R-:W-:Y:S01]  /*4d80*/  IMAD R32, R13, 0x8, R32 ;  /* 0x000000080d207824 */ /* 0x000fe200078e0220 */
[----:B------:R-:W-:Y:S06]  /*4d90*/  @P0 BRA `(.L_x_112) ;  /* 0xfffffffc00500947 */ /* 0x000fec000383ffff */
[----:B------:R-:W-:Y:S05]  /*4da0*/  BSYNC.RECONVERGENT B0 ;  /* 0x0000000000007941 */ /* 0x000fea0003800200 */
.L_x_111:
[----:B------:R-:W-:Y:S05]  /*4db0*/  @!P1 EXIT ;  /* 0x000000000000994d */ /* 0x000fea0003800000 */
[----:B------:R-:W-:Y:S02]  /*4dc0*/  ISETP.GE.U32.AND P0, PT, R0, 0x4, PT ;  /* 0x000000040000780c */ /* 0x000fe40003f06070 */
[----:B------:R-:W-:-:S04]  /*4dd0*/  LOP3.LUT R20, R2, 0x3, RZ, 0xc0, !PT ;  /* 0x0000000302147812 */ /* 0x000fc800078ec0ff */
[----:B------:R-:W-:-:S07]  /*4de0*/  ISETP.NE.AND P1, PT, R20, RZ, PT ;  /* 0x000000ff1400720c */ /* 0x000fce0003f25270 */
[----:B------:R-:W-:Y:S06]  /*4df0*/  @!P0 BRA `(.L_x_113) ;  /* 0x0000000000508947 */ /* 0x000fec0003800000 */
[----:B------:R-:W-:Y:S01]  /*4e00*/  LEA R0, R3, UR19, 0x3 ;  /* 0x0000001303007c11 */ /* 0x000fe2000f8e18ff */
[----:B------:R-:W0:Y:S01]  /*4e10*/  LDC.64 R18, c[0x0][0x3a0] ;  /* 0x0000e800ff127b82 */ /* 0x000e220000000a00 */
[----:B------:R-:W-:-:S03]  /*4e20*/  IMAD.U32 R6, RZ, RZ, UR14 ;  /* 0x0000000eff067e24 */ /* 0x000fc6000f8e00ff */
[----:B------:R-:W1:Y:S01]  /*4e30*/  LDS.64 R4, [R0] ;  /* 0x0000000000047984 */ /* 0x000e620000000a00 */
[C---:B------:R-:W-:Y:S01]  /*4e40*/  IMAD R7, R3.reuse, R6, UR13 ;  /* 0x0000000d03077e24 */ /* 0x040fe2000f8e0206 */
[----:B------:R-:W-:Y:S02]  /*4e50*/  IADD3 R3, PT, PT, R3, 0x4, RZ ;  /* 0x0000000403037810 */ /* 0x000fe40007ffe0ff */
[----:B------:R-:W2:Y:S01]  /*4e60*/  LDS.64 R8, [R0+0x8] ;  /* 0x0000080000087984 */ /* 0x000ea20000000a00 */
[----:B------:R-:W-:-:S03]  /*4e70*/  VIADD R11, R7, UR14 ;  /* 0x0000000e070b7c36 */ /* 0x000fc60008000000 */
[----:B------:R-:W3:Y:S01]  /*4e80*/  LDS.64 R12, [R0+0x10] ;  /* 0x00001000000c7984 */ /* 0x000ee20000000a00 */
[----:B------:R-:W-:-:S03]  /*4e90*/  VIADD R15, R11, UR14 ;  /* 0x0000000e0b0f7c36 */ /* 0x000fc60008000000 */
[----:B------:R-:W4:Y:S01]  /*4ea0*/  LDS.64 R16, [R0+0x18] ;  /* 0x0000180000107984 */ /* 0x000f220000000a00 */
[----:B------:R-:W-:Y:S02]  /*4eb0*/  VIADD R21, R15, UR14 ;  /* 0x0000000e0f157c36 */ /* 0x000fe40008000000 */
[----:B0-----:R-:W-:-:S04]  /*4ec0*/  IMAD.WIDE.U32 R6, R7, 0x8, R18 ;  /* 0x0000000807067825 */ /* 0x001fc800078e0012 */
[----:B------:R-:W-:-:S04]  /*4ed0*/  IMAD.WIDE.U32 R10, R11, 0x8, R18 ;  /* 0x000000080b0a7825 */ /* 0x000fc800078e0012 */
[----:B------:R-:W-:-:S04]  /*4ee0*/  IMAD.WIDE.U32 R14, R15, 0x8, R18 ;  /* 0x000000080f0e7825 */ /* 0x000fc800078e0012 */
[----:B------:R-:W-:Y:S01]  /*4ef0*/  IMAD.WIDE.U32 R18, R21, 0x8, R18 ;  /* 0x0000000815127825 */ /* 0x000fe200078e0012 */
[----:B-1----:R0:W-:Y:S04]  /*4f00*/  STG.E.64 desc[UR10][R6.64], R4 ;  /* 0x0000000406007986 */ /* 0x0021e8000c101b0a */
[----:B--2---:R0:W-:Y:S04]  /*4f10*/  STG.E.64 desc[UR10][R10.64], R8 ;  /* 0x000000080a007986 */ /* 0x0041e8000c101b0a */
[----:B---3--:R0:W-:Y:S04]  /*4f20*/  STG.E.64 desc[UR10][R14.64], R12 ;  /* 0x0000000c0e007986 */ /* 0x0081e8000c101b0a */
[----:B----4-:R0:W-:Y:S02]  /*4f30*/  STG.E.64 desc[UR10][R18.64], R16 ;  /* 0x0000001012007986 */ /* 0x0101e4000c101b0a */
.L_x_113:
[----:B------:R-:W-:Y:S05]  /*4f40*/  @!P1 EXIT ;  /* 0x000000000000994d */ /* 0x000fea0003800000 */
[----:B------:R-:W-:Y:S02]  /*4f50*/  ISETP.NE.AND P0, PT, R20, 0x1, PT ;  /* 0x000000011400780c */ /* 0x000fe40003f05270 */
[----:B------:R-:W-:-:S04]  /*4f60*/  LOP3.LUT R2, R2, 0x1, RZ, 0xc0, !PT ;  /* 0x0000000102027812 */ /* 0x000fc800078ec0ff */
[----:B------:R-:W-:-:S07]  /*4f70*/  ISETP.NE.U32.AND P1, PT, R2, 0x1, PT ;  /* 0x000000010200780c */ /* 0x000fce0003f25070 */
[----:B------:R-:W-:Y:S06]  /*4f80*/  @!P0 BRA `(.L_x_114) ;  /* 0x0000000000308947 */ /* 0x000fec0003800000 */
[----:B------:R-:W-:Y:S01]  /*4f90*/  LEA R0, R3, UR19, 0x3 ;  /* 0x0000001303007c11 */ /* 0x000fe2000f8e18ff */
[----:B0-----:R-:W0:Y:S01]  /*4fa0*/  LDC.64 R6, c[0x0][0x3a0] ;  /* 0x0000e800ff067b82 */ /* 0x001e220000000a00 */
[----:B------:R-:W-:-:S03]  /*4fb0*/  IMAD.U32 R2, RZ, RZ, UR14 ;  /* 0x0000000eff027e24 */ /* 0x000fc6000f8e00ff */
[----:B------:R-:W1:Y:S01]  /*4fc0*/  LDS.64 R4, [R0] ;  /* 0x0000000000047984 */ /* 0x000e620000000a00 */
[C---:B------:R-:W-:Y:S02]  /*4fd0*/  IMAD R9, R3.reuse, R2, UR13 ;  /* 0x0000000d03097e24 */ /* 0x040fe4000f8e0202 */
[----:B------:R-:W-:Y:S01]  /*4fe0*/  VIADD R3, R3, 0x2 ;  /* 0x0000000203037836 */ /* 0x000fe20000000000 */
[----:B------:R-:W2:Y:S01]  /*4ff0*/  LDS.64 R10, [R0+0x8] ;  /* 0x00000800000a7984 */ /* 0x000ea20000000a00 */
[C---:B------:R-:W-:Y:S02]  /*5000*/  VIADD R13, R9.reuse, UR14 ;  /* 0x0000000e090d7c36 */ /* 0x040fe40008000000 */
[----:B0-----:R-:W-:-:S04]  /*5010*/  IMAD.WIDE.U32 R8, R9, 0x8, R6 ;  /* 0x0000000809087825 */ /* 0x001fc800078e0006 */
[----:B------:R-:W-:Y:S01]  /*5020*/  IMAD.WIDE.U32 R6, R13, 0x8, R6 ;  /* 0x000000080d067825 */ /* 0x000fe200078e0006 */
[----:B-1----:R1:W-:Y:S04]  /*5030*/  STG.E.64 desc[UR10][R8.64], R4 ;  /* 0x0000000408007986 */ /* 0x0023e8000c101b0a */
[----:B--2---:R1:W-:Y:S02]  /*5040*/  STG.E.64 desc[UR10][R6.64], R10 ;  /* 0x0000000a06007986 */ /* 0x0043e4000c101b0a */
.L_x_114:
[----:B------:R-:W-:Y:S05]  /*5050*/  @P1 EXIT ;  /* 0x000000000000194d */ /* 0x000fea0003800000 */
[----:B01----:R-:W-:Y:S01]  /*5060*/  LEA R4, R3, UR19, 0x3 ;  /* 0x0000001303047c11 */ /* 0x003fe2000f8e18ff */
[----:B------:R-:W0:Y:S01]  /*5070*/  LDC.64 R6, c[0x0][0x3a0] ;  /* 0x0000e800ff067b82 */ /* 0x000e220000000a00 */
[----:B------:R-:W-:-:S04]  /*5080*/  IMAD.U32 R0, RZ, RZ, UR14 ;  /* 0x0000000eff007e24 */ /* 0x000fc8000f8e00ff */
[----:B------:R-:W1:Y:S01]  /*5090*/  LDS.64 R4, [R4] ;  /* 0x0000000004047984 */ /* 0x000e620000000a00 */
[----:B------:R-:W-:-:S04]  /*50a0*/  IMAD R3, R3, R0, UR13 ;  /* 0x0000000d03037e24 */ /* 0x000fc8000f8e0200 */
[----:B0-----:R-:W-:-:S05]  /*50b0*/  IMAD.WIDE.U32 R2, R3, 0x8, R6 ;  /* 0x0000000803027825 */ /* 0x001fca00078e0006 */
[----:B-1----:R-:W-:Y:S01]  /*50c0*/  STG.E.64 desc[UR10][R2.64], R4 ;  /* 0x0000000402007986 */ /* 0x002fe2000c101b0a */
[----:B------:R-:W-:Y:S05]  /*50d0*/  EXIT ;  /* 0x000000000000794d */ /* 0x000fea0003800000 */
        .weak           $__internal_0_$__cuda_sm20_div_rn_f64_full
        .type           $__internal_0_$__cuda_sm20_div_rn_f64_full,@function
        .size           $__internal_0_$__cuda_sm20_div_rn_f64_full,($__internal_1_$__cuda_sm20_dsqrt_rn_f64_mediumpath_v1 - $__internal_0_$__cuda_sm20_div_rn_f64_full)
$__internal_0_$__cuda_sm20_div_rn_f64_full:
[C---:B------:R-:W-:Y:S01]  /*50e0*/  FSETP.GEU.AND P1, PT, |R3|.reuse, 1.469367938527859385e-39, PT ;  /* 0x001000000300780b */ /* 0x040fe20003f2e200 */
[----:B------:R-:W-:Y:S01]  /*50f0*/  IMAD.U32 R26, RZ, RZ, UR16 ;  /* 0x00000010ff1a7e24 */ /* 0x000fe2000f8e00ff */
[----:B------:R-:W-:Y:S01]  /*5100*/  LOP3.LUT R13, R3, 0x800fffff, RZ, 0xc0, !PT ;  /* 0x800fffff030d7812 */ /* 0x000fe200078ec0ff */
[----:B------:R-:W-:Y:S01]  /*5110*/  IMAD.MOV.U32 R27, RZ, RZ, R3 ;  /* 0x000000ffff1b7224 */ /* 0x000fe200078e0003 */
[----:B------:R-:W-:Y:S01]  /*5120*/  MOV R22, UR16 ;  /* 0x0000001000167c02 */ /* 0x000fe20008000f00 */
[----:B------:R-:W-:Y:S01]  /*5130*/  IMAD.MOV.U32 R36, RZ, RZ, 0x1 ;  /* 0x00000001ff247424 */ /* 0x000fe200078e00ff */
[----:B------:R-:W-:Y:S01]  /*5140*/  LOP3.LUT R23, R13, 0x3ff00000, RZ, 0xfc, !PT ;  /* 0x3ff000000d177812 */ /* 0x000fe200078efcff */
[----:B------:R-:W-:Y:S01]  /*5150*/  IMAD.MOV.U32 R13, RZ, RZ, R15 ;  /* 0x000000ffff0d7224 */ /* 0x000fe200078e000f */
[----:B------:R-:W-:Y:S01]  /*5160*/  MOV R30, 0x1ca00000 ;  /* 0x1ca00000001e7802 */ /* 0x000fe20000000f00 */
[----:B------:R-:W-:Y:S01]  /*5170*/  BSSY.RECONVERGENT B0, `(.L_x_115) ;  /* 0x0000051000007945 */ /* 0x000fe20003800200 */
[----:B------:R-:W-:-:S02]  /*5180*/  LOP3.LUT R32, R3, 0x7ff00000, RZ, 0xc0, !PT ;  /* 0x7ff0000003207812 */ /* 0x000fc400078ec0ff */
[C---:B------:R-:W-:Y:S01]  /*5190*/  FSETP.GEU.AND P3, PT, |R13|.reuse, 1.469367938527859385e-39, PT ;  /* 0x001000000d00780b */ /* 0x040fe20003f6e200 */
[----:B------:R-:W-:Y:S01]  /*51a0*/  @!P1 DMUL R22, R26, 8.98846567431157953865e+307 ;  /* 0x7fe000001a169828 */ /* 0x000fe20000000000 */
[----:B------:R-:W-:-:S04]  /*51b0*/  LOP3.LUT R29, R13, 0x7ff00000, RZ, 0xc0, !PT ;  /* 0x7ff000000d1d7812 */ /* 0x000fc800078ec0ff */
[----:B------:R-:W-:Y:S01]  /*51c0*/  ISETP.GE.U32.AND P2, PT, R29, R32, PT ;  /* 0x000000201d00720c */ /* 0x000fe20003f46070 */
[----:B------:R-:W0:Y:S01]  /*51d0*/  MUFU.RCP64H R37, R23 ;  /* 0x0000001700257308 */ /* 0x000e220000001800 */
[----:B------:R-:W-:Y:S02]  /*51e0*/  IMAD.MOV.U32 R31, RZ, RZ, R29 ;  /* 0x000000ffff1f7224 */ /* 0x000fe400078e001d */
[----:B------:R-:W-:Y:S02]  /*51f0*/  SEL R15, R30, 0x63400000, !P2 ;  /* 0x634000001e0f7807 */ /* 0x000fe40005000000 */
[----:B------:R-:W-:Y:S02]  /*5200*/  @!P1 LOP3.LUT R32, R23, 0x7ff00000, RZ, 0xc0, !PT ;  /* 0x7ff0000017209812 */ /* 0x000fe400078ec0ff */
[----:B------:R-:W-:Y:S02]  /*5210*/  @!P3 LOP3.LUT R14, R27, 0x7ff00000, RZ, 0xc0, !PT ;  /* 0x7ff000001b0eb812 */ /* 0x000fe400078ec0ff */
[----:B------:R-:W-:-:S02]  /*5220*/  LOP3.LUT R15, R15, 0x800fffff, R13, 0xf8, !PT ;  /* 0x800fffff0f0f7812 */ /* 0x000fc400078ef80d */
[----:B------:R-:W-:-:S04]  /*5230*/  @!P3 ISETP.GE.U32.AND P4, PT, R29, R14, PT ;  /* 0x0000000e1d00b20c */ /* 0x000fc80003f86070 */
[----:B------:R-:W-:Y:S01]  /*5240*/  @!P3 SEL R14, R30, 0x63400000, !P4 ;  /* 0x634000001e0eb807 */ /* 0x000fe20006000000 */
[----:B0-----:R-:W-:-:S03]  /*5250*/  DFMA R20, R36, -R22, 1 ;  /* 0x3ff000002414742b */ /* 0x001fc60000000816 */
[----:B------:R-:W-:-:S05]  /*5260*/  @!P3 LOP3.LUT R14, R14, 0x80000000, R13, 0xf8, !PT ;  /* 0x800000000e0eb812 */ /* 0x000fca00078ef80d */
[----:B------:R-:W-:-:S08]  /*5270*/  DFMA R20, R20, R20, R20 ;  /* 0x000000141414722b */ /* 0x000fd00000000014 */
[----:B------:R-:W-:Y:S01]  /*5280*/  DFMA R20, R36, R20, R36 ;  /* 0x000000142414722b */ /* 0x000fe20000000024 */
[----:B------:R-:W-:Y:S01]  /*5290*/  @!P3 LOP3.LUT R37, R14, 0x100000, RZ, 0xfc, !PT ;  /* 0x001000000e25b812 */ /* 0x000fe200078efcff */
[----:B------:R-:W-:Y:S02]  /*52a0*/  IMAD.MOV.U32 R14, RZ, RZ, R12 ;  /* 0x000000ffff0e7224 */ /* 0x000fe400078e000c */
[----:B------:R-:W-:-:S04]  /*52b0*/  @!P3 IMAD.MOV.U32 R36, RZ, RZ, RZ ;  /* 0x000000ffff24b224 */ /* 0x000fc800078e00ff */
[----:B------:R-:W-:Y:S02]  /*52c0*/  DFMA R38, R20, -R22, 1 ;  /* 0x3ff000001426742b */ /* 0x000fe40000000816 */
[----:B------:R-:W-:-:S06]  /*52d0*/  @!P3 DFMA R14, R14, 2, -R36 ;  /* 0x400000000e0eb82b */ /* 0x000fcc0000000824 */
[----:B------:R-:W-:-:S04]  /*52e0*/  DFMA R38, R20, R38, R20 ;  /* 0x000000261426722b */ /* 0x000fc80000000014 */
[----:B------:R-:W-:-:S04]  /*52f0*/  @!P3 LOP3.LUT R31, R15, 0x7ff00000, RZ, 0xc0, !PT ;  /* 0x7ff000000f1fb812 */ /* 0x000fc800078ec0ff */
[----:B------:R-:W-:Y:S01]  /*5300*/  DMUL R36, R38, R14 ;  /* 0x0000000e26247228 */ /* 0x000fe20000000000 */
[----:B------:R-:W-:-:S05]  /*5310*/  VIADD R33, R31, 0xffffffff ;  /* 0xffffffff1f217836 */ /* 0x000fca0000000000 */
[----:B------:R-:W-:Y:S02]  /*5320*/  ISETP.GT.U32.AND P1, PT, R33, 0x7feffffe, PT ;  /* 0x7feffffe2100780c */ /* 0x000fe40003f24070 */
[----:B------:R-:W-:Y:S01]  /*5330*/  DFMA R20, R36, -R22, R14 ;  /* 0x800000162414722b */ /* 0x000fe2000000000e */
[----:B------:R-:W-:-:S04]  /*5340*/  IADD3 R33, PT, PT, R32, -0x1, RZ ;  /* 0xffffffff20217810 */ /* 0x000fc80007ffe0ff */
[----:B------:R-:W-:-:S03]  /*5350*/  ISETP.GT.U32.OR P1, PT, R33, 0x7feffffe, P1 ;  /* 0x7feffffe2100780c */ /* 0x000fc60000f24470 */
[----:B------:R-:W-:-:S10]  /*5360*/  DFMA R20, R38, R20, R36 ;  /* 0x000000142614722b */ /* 0x000fd40000000024 */
[----:B------:R-:W-:Y:S05]  /*5370*/  @P1 BRA `(.L_x_116) ;  /* 0x00000000006c1947 */ /* 0x000fea0003800000 */
[----:B------:R-:W-:-:S04]  /*5380*/  LOP3.LUT R32, R27, 0x7ff00000, RZ, 0xc0, !PT ;  /* 0x7ff000001b207812 */ /* 0x000fc800078ec0ff */
[CC--:B------:R-:W-:Y:S02]  /*5390*/  VIADDMNMX R12, R29.reuse, -R32.reuse, 0xb9600000, !PT ;  /* 0xb96000001d0c7446 */ /* 0x0c0fe40007800920 */
[----:B------:R-:W-:Y:S02]  /*53a0*/  ISETP.GE.U32.AND P1, PT, R29, R32, PT ;  /* 0x000000201d00720c */ /* 0x000fe40003f26070 */
[----:B------:R-:W-:Y:S02]  /*53b0*/  VIMNMX R12, PT, PT, R12, 0x46a00000, PT ;  /* 0x46a000000c0c7848 */ /* 0x000fe40003fe0100 */
[----:B------:R-:W-:Y:S01]  /*53c0*/  SEL R13, R30, 0x63400000, !P1 ;  /* 0x634000001e0d7807 */ /* 0x000fe20004800000 */
[----:B------:R-:W-:-:S04]  /*53d0*/  IMAD.MOV.U32 R30, RZ, RZ, RZ ;  /* 0x000000ffff1e7224 */ /* 0x000fc800078e00ff */
[----:B------:R-:W-:-:S04]  /*53e0*/  IMAD.IADD R12, R12, 0x1, -R13 ;  /* 0x000000010c0c7824 */ /* 0x000fc800078e0a0d */
[----:B------:R-:W-:-:S06]  /*53f0*/  VIADD R31, R12, 0x7fe00000 ;  /* 0x7fe000000c1f7836 */ /* 0x000fcc0000000000 */
[----:B------:R-:W-:-:S10]  /*5400*/  DMUL R36, R20, R30 ;  /* 0x0000001e14247228 */ /* 0x000fd40000000000 */
[----:B------:R-:W-:-:S13]  /*5410*/  FSETP.GTU.AND P1, PT, |R37|, 1.469367938527859385e-39, PT ;  /* 0x001000002500780b */ /* 0x000fda0003f2c200 */
[----:B------:R-:W-:Y:S05]  /*5420*/  @P1 BRA `(.L_x_117) ;  /* 0x0000000000941947 */ /* 0x000fea0003800000 */
[----:B------:R-:W-:Y:S01]  /*5430*/  DFMA R14, R20, -R22, R14 ;  /* 0x80000016140e722b */ /* 0x000fe2000000000e */
[----:B------:R-:W-:-:S09]  /*5440*/  IMAD.MOV.U32 R30, RZ, RZ, RZ ;  /* 0x000000ffff1e7224 */ /* 0x000fd200078e00ff */
[C---:B------:R-:W-:Y:S02]  /*5450*/  FSETP.NEU.AND P1, PT, R15.reuse, RZ, PT ;  /* 0x000000ff0f00720b */ /* 0x040fe40003f2d000 */
[----:B------:R-:W-:-:S04]  /*5460*/  LOP3.LUT R13, R15, 0x80000000, R27, 0x48, !PT ;  /* 0x800000000f0d7812 */ /* 0x000fc800078e481b */
[----:B------:R-:W-:-:S07]  /*5470*/  LOP3.LUT R31, R13, R31, RZ, 0xfc, !PT ;  /* 0x0000001f0d1f7212 */ /* 0x000fce00078efcff */
[----:B------:R-:W-:Y:S05]  /*5480*/  @!P1 BRA `(.L_x_117) ;  /* 0x00000000007c9947 */ /* 0x000fea0003800000 */
[----:B------:R-:W-:Y:S01]  /*5490*/  IADD3 R15, PT, PT, -R12, RZ, RZ ;  /* 0x000000ff0c0f7210 */ /* 0x000fe20007ffe1ff */
[----:B------:R-:W-:-:S06]  /*54a0*/  IMAD.MOV.U32 R14, RZ, RZ, RZ ;  /* 0x000000ffff0e7224 */ /* 0x000fcc00078e00ff */
[----:B------:R-:W-:Y:S02]  /*54b0*/  DFMA R14, R36, -R14, R20 ;  /* 0x8000000e240e722b */ /* 0x000fe40000000014 */
[----:B------:R-:W-:-:S04]  /*54c0*/  DMUL.RP R20, R20, R30 ;  /* 0x0000001e14147228 */ /* 0x000fc80000008000 */
[----:B------:R-:W-:-:S04]  /*54d0*/  IADD3 R14, PT, PT, -R12, -0x43300000, RZ ;  /* 0xbcd000000c0e7810 */ /* 0x000fc80007ffe1ff */
[----:B------:R-:W-:Y:S02]  /*54e0*/  FSETP.NEU.AND P1, PT, |R15|, R14, PT ;  /* 0x0000000e0f00720b */ /* 0x000fe40003f2d200 */
[----:B------:R-:W-:Y:S02]  /*54f0*/  LOP3.LUT R13, R21, R13, RZ, 0x3c, !PT ;  /* 0x0000000d150d7212 */ /* 0x000fe400078e3cff */
[----:B------:R-:W-:Y:S02]  /*5500*/  FSEL R36, R20, R36, !P1 ;  /* 0x0000002414247208 */ /* 0x000fe40004800000 */
[----:B------:R-:W-:Y:S01]  /*5510*/  FSEL R37, R13, R37, !P1 ;  /* 0x000000250d257208 */ /* 0x000fe20004800000 */
[----:B------:R-:W-:Y:S06]  /*5520*/  BRA `(.L_x_117) ;  /* 0x0000000000547947 */ /* 0x000fec0003800000 */
.L_x_116:
[----:B------:R-:W-:-:S14]  /*5530*/  DSETP.NAN.AND P1, PT, R12, R12, PT ;  /* 0x0000000c0c00722a */ /* 0x000fdc0003f28000 */
[----:B------:R-:W-:Y:S05]  /*5540*/  @P1 BRA `(.L_x_118) ;  /* 0x0000000000441947 */ /* 0x000fea0003800000 */
[----:B------:R-:W-:-:S14]  /*5550*/  DSETP.NAN.AND P1, PT, R26, R26, PT ;  /* 0x0000001a1a00722a */ /* 0x000fdc0003f28000 */
[----:B------:R-:W-:Y:S05]  /*5560*/  @P1 BRA `(.L_x_119) ;  /* 0x0000000000301947 */ /* 0x000fea0003800000 */
[----:B------:R-:W-:Y:S01]  /*5570*/  ISETP.NE.AND P1, PT, R31, R32, PT ;  /* 0x000000201f00720c */ /* 0x000fe20003f25270 */
[----:B------:R-:W-:Y:S02]  /*5580*/  IMAD.MOV.U32 R36, RZ, RZ, 0x0 ;  /* 0x00000000ff247424 */ /* 0x000fe400078e00ff */
[----:B------:R-:W-:-:S10]  /*5590*/  IMAD.MOV.U32 R37, RZ, RZ, -0x80000 ;  /* 0xfff80000ff257424 */ /* 0x000fd400078e00ff */
[----:B------:R-:W-:Y:S05]  /*55a0*/  @!P1 BRA `(.L_x_117) ;  /* 0x0000000000349947 */ /* 0x000fea0003800000 */
[----:B------:R-:W-:Y:S02]  /*55b0*/  ISETP.NE.AND P1, PT, R31, 0x7ff00000, PT ;  /* 0x7ff000001f00780c */ /* 0x000fe40003f25270 */
[----:B------:R-:W-:Y:S02]  /*55c0*/  LOP3.LUT R37, R13, 0x80000000, R27, 0x48, !PT ;  /* 0x800000000d257812 */ /* 0x000fe400078e481b */
[----:B------:R-:W-:-:S13]  /*55d0*/  ISETP.EQ.OR P1, PT, R32, RZ, !P1 ;  /* 0x000000ff2000720c */ /* 0x000fda0004f22670 */
[----:B------:R-:W-:Y:S01]  /*55e0*/  @P1 LOP3.LUT R12, R37, 0x7ff00000, RZ, 0xfc, !PT ;  /* 0x7ff00000250c1812 */ /* 0x000fe200078efcff */
[----:B------:R-:W-:Y:S01]  /*55f0*/  @!P1 IMAD.MOV.U32 R36, RZ, RZ, RZ ;  /* 0x000000ffff249224 */ /* 0x000fe200078e00ff */
[----:B------:R-:W-:-:S03]  /*5600*/  @P1 MOV R36, RZ ;  /* 0x000000ff00241202 */ /* 0x000fc60000000f00 */
[----:B------:R-:W-:Y:S01]  /*5610*/  @P1 IMAD.MOV.U32 R37, RZ, RZ, R12 ;  /* 0x000000ffff251224 */ /* 0x000fe200078e000c */
[----:B------:R-:W-:Y:S06]  /*5620*/  BRA `(.L_x_117) ;  /* 0x0000000000147947 */ /* 0x000fec0003800000 */
.L_x_119:
[----:B------:R-:W-:Y:S01]  /*5630*/  LOP3.LUT R37, R27, 0x80000, RZ, 0xfc, !PT ;  /* 0x000800001b257812 */ /* 0x000fe200078efcff */
[----:B------:R-:W-:Y:S01]  /*5640*/  IMAD.MOV.U32 R36, RZ, RZ, R26 ;  /* 0x000000ffff247224 */ /* 0x000fe200078e001a */
[----:B------:R-:W-:Y:S06]  /*5650*/  BRA `(.L_x_117) ;  /* 0x0000000000087947 */ /* 0x000fec0003800000 */
.L_x_118:
[----:B------:R-:W-:Y:S01]  /*5660*/  LOP3.LUT R37, R13, 0x80000, RZ, 0xfc, !PT ;  /* 0x000800000d257812 */ /* 0x000fe200078efcff */
[----:B------:R-:W-:-:S07]  /*5670*/  IMAD.MOV.U32 R36, RZ, RZ, R12 ;  /* 0x000000ffff247224 */ /* 0x000fce00078e000c */
.L_x_117:
[----:B------:R-:W-:Y:S05]  /*5680*/  BSYNC.RECONVERGENT B0 ;  /* 0x0000000000007941 */ /* 0x000fea0003800200 */
.L_x_115:
[----:B------:R-:W-:Y:S01]  /*5690*/  IMAD.MOV.U32 R29, RZ, RZ, 0x0 ;  /* 0x00000000ff1d7424 */ /* 0x000fe200078e00ff */
[----:B------:R-:W-:Y:S01]  /*56a0*/  MOV R13, R37 ;  /* 0x00000025000d7202 */ /* 0x000fe20000000f00 */
[----:B------:R-:W-:Y:S02]  /*56b0*/  IMAD.MOV.U32 R12, RZ, RZ, R36 ;  /* 0x000000ffff0c7224 */ /* 0x000fe400078e0024 */
[----:B------:R-:W-:Y:S05]  /*56c0*/  RET.REL.NODEC R28 `(_Z17kernel_shared_memPdS_S_yP10hist_entryjd) ;  /* 0xffffffa81c4c7950 */ /* 0x000fea0003c3ffff */
        .weak           $__internal_1_$__cuda_sm20_dsqrt_rn_f64_mediumpath_v1
        .type           $__internal_1_$__cuda_sm20_dsqrt_rn_f64_mediumpath_v1,@function
        .size           $__internal_1_$__cuda_sm20_dsqrt_rn_f64_mediumpath_v1,(.L_x_140 - $__internal_1_$__cuda_sm20_dsqrt_rn_f64_mediumpath_v1)
$__internal_1_$__cuda_sm20_dsqrt_rn_f64_mediumpath_v1:
[----:B------:R-:W-:Y:S01]  /*56d0*/  ISETP.GE.U32.AND P1, PT, R28, -0x3400000, PT ;  /* 0xfcc000001c00780c */ /* 0x000fe20003f26070 */
[----:B------:R-:W-:Y:S01]  /*56e0*/  BSSY.RECONVERGENT B0, `(.L_x_120) ;  /* 0x000002a000007945 */ /* 0x000fe20003800200 */
[----:B------:R-:W-:Y:S01]  /*56f0*/  LOP3.LUT R23, R23, R22, RZ, 0x3c, !PT ;  /* 0x0000001617177212 */ /* 0x000fe200078e3cff */
[----:B------:R-:W-:Y:S01]  /*5700*/  IMAD.MOV.U32 R21, RZ, RZ, R27 ;  /* 0x000000ffff157224 */ /* 0x000fe200078e001b */
[----:B------:R-:W-:Y:S02]  /*5710*/  LOP3.LUT R15, R15, R14, RZ, 0x3c, !PT ;  /* 0x0000000e0f0f7212 */ /* 0x000fe400078e3cff */
[----:B------:R-:W-:Y:S02]  /*5720*/  LOP3.LUT R22, R23, R22, RZ, 0x3c, !PT ;  /* 0x0000001617167212 */ /* 0x000fe400078e3cff */
[----:B------:R-:W-:Y:S02]  /*5730*/  LOP3.LUT R14, R15, R14, RZ, 0x3c, !PT ;  /* 0x0000000e0f0e7212 */ /* 0x000fe400078e3cff */
[----:B------:R-:W-:-:S02]  /*5740*/  LOP3.LUT R23, R23, R22, RZ, 0x3c, !PT ;  /* 0x0000001617177212 */ /* 0x000fc400078e3cff */
[----:B------:R-:W-:Y:S01]  /*5750*/  LOP3.LUT R15, R15, R14, RZ, 0x3c, !PT ;  /* 0x0000000e0f0f7212 */ /* 0x000fe200078e3cff */
[----:B------:R-:W-:Y:S06]  /*5760*/  @!P1 BRA `(.L_x_121) ;  /* 0x0000000000209947 */ /* 0x000fec0003800000 */
[----:B------:R-:W-:-:S10]  /*5770*/  DFMA.RM R14, R20, R14, R12 ;  /* 0x0000000e140e722b */ /* 0x000fd4000000400c */
[----:B------:R-:W-:-:S05]  /*5780*/  IADD3 R12, P1, PT, R14, 0x1, RZ ;  /* 0x000000010e0c7810 */ /* 0x000fca0007f3e0ff */
[----:B------:R-:W-:-:S06]  /*5790*/  IMAD.X R13, RZ, RZ, R15, P1 ;  /* 0x000000ffff0d7224 */ /* 0x000fcc00008e060f */
[----:B------:R-:W-:-:S08]  /*57a0*/  DFMA.RP R22, -R14, R12, R22 ;  /* 0x0000000c0e16722b */ /* 0x000fd00000008116 */
[----:B------:R-:W-:-:S06]  /*57b0*/  DSETP.GT.AND P1, PT, R22, RZ, PT ;  /* 0x000000ff1600722a */ /* 0x000fcc0003f24000 */
[----:B------:R-:W-:Y:S02]  /*57c0*/  FSEL R12, R12, R14, P1 ;  /* 0x0000000e0c0c7208 */ /* 0x000fe40000800000 */
[----:B------:R-:W-:Y:S01]  /*57d0*/  FSEL R13, R13, R15, P1 ;  /* 0x0000000f0d0d7208 */ /* 0x000fe20000800000 */
[----:B------:R-:W-:Y:S06]  /*57e0*/  BRA `(.L_x_122) ;  /* 0x0000000000647947 */ /* 0x000fec0003800000 */
.L_x_121:
[----:B------:R-:W-:-:S14]  /*57f0*/  DSETP.NE.AND P1, PT, R22, RZ, PT ;  /* 0x000000ff1600722a */ /* 0x000fdc0003f25000 */
[----:B------:R-:W-:Y:S05]  /*5800*/  @!P1 BRA `(.L_x_123) ;  /* 0x0000000000589947 */ /* 0x000fea0003800000 */
[----:B------:R-:W-:-:S13]  /*5810*/  ISETP.GE.AND P1, PT, R23, RZ, PT ;  /* 0x000000ff1700720c */ /* 0x000fda0003f26270 */
[----:B------:R-:W-:Y:S01]  /*5820*/  @!P1 IMAD.MOV.U32 R12, RZ, RZ, 0x0 ;  /* 0x00000000ff0c9424 */ /* 0x000fe200078e00ff */
[----:B------:R-:W-:Y:S01]  /*5830*/  @!P1 MOV R13, 0xfff80000 ;  /* 0xfff80000000d9802 */ /* 0x000fe20000000f00 */
[----:B------:R-:W-:Y:S06]  /*5840*/  @!P1 BRA `(.L_x_122) ;  /* 0x00000000004c9947 */ /* 0x000fec0003800000 */
[----:B------:R-:W-:-:S13]  /*5850*/  ISETP.GT.AND P1, PT, R23, 0x7fefffff, PT ;  /* 0x7fefffff1700780c */ /* 0x000fda0003f24270 */
[----:B------:R-:W-:Y:S05]  /*5860*/  @P1 BRA `(.L_x_123) ;  /* 0x0000000000401947 */ /* 0x000fea0003800000 */
[----:B------:R-:W-:Y:S01]  /*5870*/  DMUL R22, R22, 8.11296384146066816958e+31 ;  /* 0x4690000016167828 */ /* 0x000fe20000000000 */
[----:B------:R-:W-:Y:S02]  /*5880*/  IMAD.MOV.U32 R20, RZ, RZ, RZ ;  /* 0x000000ffff147224 */ /* 0x000fe400078e00ff */
[----:B------:R-:W-:Y:S02]  /*5890*/  IMAD.MOV.U32 R12, RZ, RZ, 0x0 ;  /* 0x00000000ff0c7424 */ /* 0x000fe400078e00ff */
[----:B------:R-:W-:Y:S01]  /*58a0*/  IMAD.MOV.U32 R13, RZ, RZ, 0x3fd80000 ;  /* 0x3fd80000ff0d7424 */ /* 0x000fe200078e00ff */
[----:B------:R-:W0:Y:S02]  /*58b0*/  MUFU.RSQ64H R21, R23 ;  /* 0x0000001700157308 */ /* 0x000e240000001c00 */
[----:B0-----:R-:W-:-:S08]  /*58c0*/  DMUL R14, R20, R20 ;  /* 0x00000014140e7228 */ /* 0x001fd00000000000 */
[----:B------:R-:W-:-:S08]  /*58d0*/  DFMA R14, R22, -R14, 1 ;  /* 0x3ff00000160e742b */ /* 0x000fd0000000080e */
[----:B------:R-:W-:Y:S02]  /*58e0*/  DFMA R12, R14, R12, 0.5 ;  /* 0x3fe000000e0c742b */ /* 0x000fe4000000000c */
[----:B------:R-:W-:-:S08]  /*58f0*/  DMUL R14, R20, R14 ;  /* 0x0000000e140e7228 */ /* 0x000fd00000000000 */
[----:B------:R-:W-:-:S08]  /*5900*/  DFMA R14, R12, R14, R20 ;  /* 0x0000000e0c0e722b */ /* 0x000fd00000000014 */
[----:B------:R-:W-:Y:S02]  /*5910*/  DMUL R12, R22, R14 ;  /* 0x0000000e160c7228 */ /* 0x000fe40000000000 */
[----:B------:R-:W-:-:S06]  /*5920*/  VIADD R15, R15, 0xfff00000 ;  /* 0xfff000000f0f7836 */ /* 0x000fcc0000000000 */
[----:B------:R-:W-:-:S08]  /*5930*/  DFMA R22, R12, -R12, R22 ;  /* 0x8000000c0c16722b */ /* 0x000fd00000000016 */
[----:B------:R-:W-:-:S10]  /*5940*/  DFMA R12, R14, R22, R12 ;  /* 0x000000160e0c722b */ /* 0x000fd4000000000c */
[----:B------:R-:W-:Y:S01]  /*5950*/  IADD3 R13, PT, PT, R13, -0x3500000, RZ ;  /* 0xfcb000000d0d7810 */ /* 0x000fe20007ffe0ff */
[----:B------:R-:W-:Y:S06]  /*5960*/  BRA `(.L_x_122) ;  /* 0x0000000000047947 */ /* 0x000fec0003800000 */
.L_x_123:
[----:B------:R-:W-:-:S11]  /*5970*/  DADD R12, R22, R22 ;  /* 0x00000000160c7229 */ /* 0x000fd60000000016 */
.L_x_122:
[----:B------:R-:W-:Y:S05]  /*5980*/  BSYNC.RECONVERGENT B0 ;  /* 0x0000000000007941 */ /* 0x000fea0003800200 */
.L_x_120:
[----:B------:R-:W-:Y:S02]  /*5990*/  IMAD.MOV.U32 R27, RZ, RZ, 0x0 ;  /* 0x00000000ff1b7424 */ /* 0x000fe400078e00ff */
[----:B------:R-:W-:Y:S02]  /*59a0*/  IMAD.MOV.U32 R14, RZ, RZ, R12 ;  /* 0x000000ffff0e7224 */ /* 0x000fe400078e000c */
[----:B------:R-:W-:Y:S01]  /*59b0*/  IMAD.MOV.U32 R15, RZ, RZ, R13 ;  /* 0x000000ffff0f7224 */ /* 0x000fe200078e000d */
[----:B------:R-:W-:Y:S06]  /*59c0*/  RET.REL.NODEC R26 `(_Z17kernel_shared_memPdS_S_yP10hist_entryjd) ;  /* 0xffffffa41a8c7950 */ /* 0x000fec0003c3ffff */
.L_x_124:
        /* <DEDUP_REMOVED lines=11> */
.L_x_140:


//--------------------- .text._Z14kernel_grid_2dPdS_S_yP10hist_entryjd --------------------------
	.section	.text._Z14kernel_grid_2dPdS_S_yP10hist_entryjd,"ax",@progbits
	.align	128
        .global         _Z14kernel_grid_2dPdS_S_yP10hist_entryjd
        .type           _Z14kernel_grid_2dPdS_S_yP10hist_entryjd,@function
        .size           _Z14kernel_grid_2dPdS_S_yP10hist_entryjd,(.L_x_142 - _Z14kernel_grid_2dPdS_S_yP10hist_entryjd)
        .other          _Z14kernel_grid_2dPdS_S_yP10hist_entryjd,@"STO_CUDA_ENTRY STV_DEFAULT"
_Z14kernel_grid_2dPdS_S_yP10hist_entryjd:
.text._Z14kernel_grid_2dPdS_S_yP10hist_entryjd:
[----:B------:R-:W-:Y:S01]  /*0000*/  LDC R1, c[0x0][0x37c] ;  /* 0x0000df00ff017b82 */ /* 0x000fe20000000800 */
[----:B------:R-:W0:Y:S01]  /*0010*/  S2R R0, SR_CTAID.X ;  /* 0x0000000000007919 */ /* 0x000e220000002500 */
[----:B------:R-:W0:Y:S01]  /*0020*/  LDCU UR4, c[0x0][0x360] ;  /* 0x00006c00ff0477ac */ /* 0x000e220008000800 */
[----:B------:R-:W0:Y:S01]  /*0030*/  S2R R3, SR_TID.X ;  /* 0x0000000000037919 */ /* 0x000e220000002100 */
[----:B------:R-:W1:Y:S01]  /*0040*/  LDCU UR5, c[0x0][0x364] ;  /* 0x00006c80ff0577ac */ /* 0x000e620008000800 */
[----:B------:R-:W1:Y:S01]  /*0050*/  S2R R2, SR_CTAID.Y ;  /* 0x0000000000027919 */ /* 0x000e620000002600 */
[----:B------:R-:W2:Y:S01]  /*0060*/  LDCU.64 UR6, c[0x0][0x398] ;  /* 0x00007300ff0677ac */ /* 0x000ea20008000a00 */
[----:B------:R-:W1:Y:S01]  /*0070*/  S2R R5, SR_TID.Y ;  /* 0x0000000000057919 */ /* 0x000e620000002200 */
[----:B0-----:R-:W-:Y:S02]  /*0080*/  IMAD R0, R0, UR4, R3 ;  /* 0x0000000400007c24 */ /* 0x001fe4000f8e0203 */
[----:B-1----:R-:W-:-:S03]  /*0090*/  IMAD R3, R2, UR5, R5 ;  /* 0x0000000502037c24 */ /* 0x002fc6000f8e0205 */
[----:B------:R-:W-:Y:S02]  /*00a0*/  SHF.R.S32.HI R5, RZ, 0x1f, R0 ;  /* 0x0000001fff057819 */ /* 0x000fe40000011400 */
[----:B------:R-:W-:-:S04]  /*00b0*/  ISETP.GT.U32.AND P0, PT, R0, R3, PT ;  /* 0x000000030000720c */ /* 0x000fc80003f04070 */
[----:B------:R-:W-:-:S04]  /*00c0*/  ISETP.GT.U32.AND.EX P0, PT, R5, RZ, PT, P0 ;  /* 0x000000ff0500720c */ /* 0x000fc80003f04100 */
[----:B------:R-:W-:Y:S02]  /*00d0*/  SEL R2, R0, R3, P0 ;  /* 0x0000000300027207 */ /* 0x000fe40000000000 */
[----:B------:R-:W-:Y:S02]  /*00e0*/  SEL R4, R5, RZ, P0 ;  /* 0x000000ff05047207 */ /* 0x000fe40000000000 */
[----:B--2---:R-:W-:-:S04]  /*00f0*/  ISETP.GE.U32.AND P0, PT, R2, UR6, PT ;  /* 0x0000000602007c0c */ /* 0x004fc8000bf06070 */
[----:B------:R-:W-:-:S04]  /*0100*/  ISETP.GE.U32.AND.EX P0, PT, R4, UR7, PT, P0 ;  /* 0x0000000704007c0c */ /* 0x000fc8000bf06100 */
[----:B------:R-:W-:-:S13]  /*0110*/  ISETP.GE.OR P0, PT, R0, R3, P0 ;  /* 0x000000030000720c */ /* 0x000fda0000706670 */
[----:B------:R-:W-:Y:S05]  /*0120*/  @P0 EXIT ;  /* 0x000000000000094d */ /* 0x000fea0003800000 */
[----:B------:R-:W0:Y:S01]  /*0130*/  LDCU.128 UR8, c[0x0][0x380] ;  /* 0x00007000ff0877ac */ /* 0x000e220008000c00 */
[----:B------:R-:W-:Y:S01]  /*0140*/  IMAD.SHL.U32 R12, R3, 0x8, RZ ;  /* 0x00000008030c7824 */ /* 0x000fe200078e00ff */
[C---:B------:R-:W-:Y:S01]  /*0150*/  SHF.L.U64.HI R2, R0.reuse, 0x3, R5 ;  /* 0x0000000300027819 */ /* 0x040fe20000010205 */
[----:B------:R-:W-:Y:S01]  /*0160*/  IMAD.SHL.U32 R18, R0, 0x8, RZ ;  /* 0x0000000800127824 */ /* 0x000fe200078e00ff */
[----:B------:R-:W1:Y:S01]  /*0170*/  LDCU.64 UR4, c[0x0][0x358] ;  /* 0x00006b00ff0477ac */ /* 0x000e620008000a00 */
[----:B------:R-:W-:Y:S01]  /*0180*/  SHF.R.U32.HI R0, RZ, 0x1d, R3 ;  /* 0x0000001dff007819 */ /* 0x000fe20000011603 */
[----:B------:R-:W2:Y:S01]  /*0190*/  LDCU.64 UR6, c[0x0][0x390] ;  /* 0x00007200ff0677ac */ /* 0x000ea20008000a00 */
[----:B0-----:R-:W-:Y:S02]  /*01a0*/  IADD3 R8, P3, PT, R12, UR10, RZ ;  /* 0x0000000a0c087c10 */ /* 0x001fe4000ff7e0ff */
[----:B------:R-:W-:Y:S02]  /*01b0*/  IADD3 R16, P2, PT, R18, UR10, RZ ;  /* 0x0000000a12107c10 */ /* 0x000fe4000ff5e0ff */
[----:B------:R-:W-:-:S02]  /*01c0*/  IADD3.X R9, PT, PT, R0, UR11, RZ, P3, !PT ;  /* 0x0000000b00097c10 */ /* 0x000fc40009ffe4ff */
[----:B------:R-:W-:Y:S02]  /*01d0*/  IADD3.X R17, PT, PT, R2, UR11, RZ, P2, !PT ;  /* 0x0000000b02117c10 */ /* 0x000fe400097fe4ff */
[----:B------:R-:W-:Y:S02]  /*01e0*/  IADD3 R14, P0, PT, R18, UR8, RZ ;  /* 0x00000008120e7c10 */ /* 0x000fe4000ff1e0ff */
[----:B------:R-:W-:Y:S01]  /*01f0*/  IADD3 R4, P1, PT, R12, UR8, RZ ;  /* 0x000000080c047c10 */ /* 0x000fe2000ff3e0ff */
[----:B-1----:R-:W3:Y:S01]  /*0200*/  LDG.E.64 R6, desc[UR4][R16.64] ;  /* 0x0000000410067981 */ /* 0x002ee2000c1e1b00 */
[----:B------:R-:W-:Y:S02]  /*0210*/  IADD3.X R15, PT, PT, R2, UR9, RZ, P0, !PT ;  /* 0x00000009020f7c10 */ /* 0x000fe400087fe4ff */
[----:B------:R-:W-:Y:S01]  /*0220*/  IADD3.X R5, PT, PT, R0, UR9, RZ, P1, !PT ;  /* 0x0000000900057c10 */ /* 0x000fe20008ffe4ff */
[----:B------:R-:W3:Y:S01]  /*0230*/  LDG.E.64 R8, desc[UR4][R8.64] ;  /* 0x0000000408087981 */ /* 0x000ee2000c1e1b00 */
[----:B--2---:R-:W-:-:S02]  /*0240*/  IADD3 R18, P0, PT, R18, UR6, RZ ;  /* 0x0000000612127c10 */ /* 0x004fc4000ff1e0ff */
[----:B------:R-:W-:Y:S02]  /*0250*/  IADD3 R12, P1, PT, R12, UR6, RZ ;  /* 0x000000060c0c7c10 */ /* 0x000fe4000ff3e0ff */
[----:B------:R-:W-:Y:S01]  /*0260*/  IADD3.X R19, PT, PT, R2, UR7, RZ, P0, !PT ;  /* 0x0000000702137c10 */ /* 0x000fe200087fe4ff */
[----:B------:R-:W2:Y:S01]  /*0270*/  LDG.E.64 R4, desc[UR4][R4.64] ;  /* 0x0000000404047981 */ /* 0x000ea2000c1e1b00 */
[----:B------:R-:W-:-:S03]  /*0280*/  IADD3.X R13, PT, PT, R0, UR7, RZ, P1, !PT ;  /* 0x00000007000d7c10 */ /* 0x000fc60008ffe4ff */
[----:B------:R-:W2:Y:S04]  /*0290*/  LDG.E.64 R2, desc[UR4][R14.64] ;  /* 0x000000040e027981 */ /* 0x000ea8000c1e1b00 */
[----:B------:R-:W4:Y:S04]  /*02a0*/  LDG.E.64 R10, desc[UR4][R18.64] ;  /* 0x00000004120a7981 */ /* 0x000f28000c1e1b00 */
[----:B------:R-:W4:Y:S01]  /*02b0*/  LDG.E.64 R12, desc[UR4][R12.64] ;  /* 0x000000040c0c7981 */ /* 0x000f22000c1e1b00 */
[----:B------:R-:W-:Y:S01]  /*02c0*/  BSSY.RECONVERGENT B0, `(.L_x_125) ;  /* 0x0000019000007945 */ /* 0x000fe20003800200 */
[----:B---3--:R-:W-:-:S08]  /*02d0*/  DADD R6, R6, -R8 ;  /* 0x0000000006067229 */ /* 0x008fd00000000808 */
[----:B------:R-:W-:Y:S02]  /*02e0*/  DMUL R6, R6, R6 ;  /* 0x0000000606067228 */ /* 0x000fe40000000000 */
[----:B--2---:R-:W-:Y:S02]  /*02f0*/  DADD R2, R2, -R4 ;  /* 0x0000000002027229 */ /* 0x004fe40000000804 */
[----:B----4-:R-:W-:-:S06]  /*0300*/  DADD R10, R10, -R12 ;  /* 0x000000000a0a7229 */ /* 0x010fcc000000080c */
[----:B------:R-:W-:-:S08]  /*0310*/  DFMA R6, R2, R2, R6 ;  /* 0x000000020206722b */ /* 0x000fd00000000006 */
[----:B------:R-:W-:-:S06]  /*0320*/  DFMA R6, R10, R10, R6 ;  /* 0x0000000a0a06722b */ /* 0x000fcc0000000006 */
[----:B------:R-:W0:Y:S04]  /*0330*/  MUFU.RSQ64H R3, R7 ;  /* 0x0000000700037308 */ /* 0x000e280000001c00 */
[----:B------:R-:W-:Y:S02]  /*0340*/  VIADD R2, R7, 0xfcb00000 ;  /* 0xfcb0000007027836 */ /* 0x000fe40000000000 */
[----:B------:R-:W-:-:S04]  /*0350*/  IMAD.MOV.U32 R8, RZ, RZ, 0x0 ;  /* 0x00000000ff087424 */ /* 0x000fc800078e00ff */
[----:B0-----:R-:W-:Y:S01]  /*0360*/  DMUL R4, R2, R2 ;  /* 0x0000000202047228 */ /* 0x001fe20000000000 */
[----:B------:R-:W-:-:S07]  /*0370*/  IMAD.MOV.U32 R9, RZ, RZ, 0x3fd80000 ;  /* 0x3fd80000ff097424 */ /* 0x000fce00078e00ff */
[----:B------:R-:W-:-:S08]  /*0380*/  DFMA R4, R6, -R4, 1 ;  /* 0x3ff000000604742b */ /* 0x000fd00000000804 */
[----:B------:R-:W-:Y:S02]  /*0390*/  DFMA R8, R4, R8, 0.5 ;  /* 0x3fe000000408742b */ /* 0x000fe40000000008 */
[----:B------:R-:W-:-:S08]  /*03a0*/  DMUL R4, R2, R4 ;  /* 0x0000000402047228 */ /* 0x000fd00000000000 */
[----:B------:R-:W-:Y:S01]  /*03b0*/  DFMA R8, R8, R4, R2 ;  /* 0x000000040808722b */ /* 0x000fe20000000002 */
[----:B------:R-:W-:-:S07]  /*03c0*/  ISETP.GE.U32.AND P0, PT, R2, 0x7ca00000, PT ;  /* 0x7ca000000200780c */ /* 0x000fce0003f06070 */
[----:B------:R-:W-:Y:S02]  /*03d0*/  DMUL R10, R6, R8 ;  /* 0x00000008060a7228 */ /* 0x000fe40000000000 */
[----:B------:R-:W-:Y:S02]  /*03e0*/  VIADD R15, R9, 0xfff00000 ;  /* 0xfff00000090f7836 */ /* 0x000fe40000000000 */
[----:B------:R-:W-:-:S04]  /*03f0*/  IMAD.MOV.U32 R14, RZ, RZ, R8 ;  /* 0x000000ffff0e7224 */ /* 0x000fc800078e0008 */
[----:B------:R-:W-:-:S08]  /*0400*/  DFMA R12, R10, -R10, R6 ;  /* 0x8000000a0a0c722b */ /* 0x000fd00000000006 */
[----:B------:R-:W-:Y:S01]  /*0410*/  DFMA R4, R12, R14, R10 ;  /* 0x0000000e0c04722b */ /* 0x000fe2000000000a */
[----:B------:R-:W-:Y:S10]  /*0420*/  @!P0 BRA `(.L_x_126) ;  /* 0x0000000000088947 */ /* 0x000ff40003800000 */
[----:B------:R-:W-:-:S07]  /*0430*/  MOV R0, 0x450 ;  /* 0x0000045000007802 */ /* 0x000fce0000000f00 */
[----:B------:R-:W-:Y:S05]  /*0440*/  CALL.REL.NOINC `($__internal_3_$__cuda_sm20_dsqrt_rn_f64_mediumpath_v1) ;  /* 0x0000000400f07944 */ /* 0x000fea0003c00000 */
.L_x_126:
[----:B------:R-:W-:Y:S05]  /*0450*/  BSYNC.RECONVERGENT B0 ;  /* 0x0000000000007941 */ /* 0x000fea0003800200 */
.L_x_125:
        /* <DEDUP_REMOVED lines=20> */
[----:B------:R-:W-:Y:S05]  /*05a0*/  CALL.REL.NOINC `($__internal_2_$__cuda_sm20_div_rn_f64_full) ;  /* 0x0000000000347944 */ /* 0x000fea0003c00000 */
[----:B------:R-:W-:Y:S02]  /*05b0*/  IMAD.MOV.U32 R2, RZ, RZ, R10 ;  /* 0x000000ffff027224 */ /* 0x000fe400078e000a */
[----:B------:R-:W-:-:S07]  /*05c0*/  IMAD.MOV.U32 R3, RZ, RZ, R11 ;  /* 0x000000ffff037224 */ /* 0x000fce00078e000b */
.L_x_128:
[----:B------:R-:W-:Y:S05]  /*05d0*/  BSYNC.RECONVERGENT B0 ;  /* 0x0000000000007941 */ /* 0x000fea0003800200 */
.L_x_127:
[----:B------:R-:W0:Y:S01]  /*05e0*/  LDCU UR6, c[0x0][0x3a8] ;  /* 0x00007500ff0677ac */ /* 0x000e220008000800 */
[----:B------:R-:W0:Y:S02]  /*05f0*/  F2I.F64.TRUNC R7, R2 ;  /* 0x0000000200077311 */ /* 0x000e24000030d100 */
[----:B0-----:R-:W-:-:S13]  /*0600*/  ISETP.GE.U32.AND P0, PT, R7, UR6, PT ;  /* 0x0000000607007c0c */ /* 0x001fda000bf06070 */
[----:B------:R-:W-:Y:S05]  /*0610*/  @P0 EXIT ;  /* 0x000000000000094d */ /* 0x000fea0003800000 */
[----:B------:R-:W0:Y:S01]  /*0620*/  LDC.64 R2, c[0x0][0x3a0] ;  /* 0x0000e800ff027b82 */ /* 0x000e220000000a00 */
[----:B------:R-:W-:Y:S02]  /*0630*/  IMAD.MOV.U32 R4, RZ, RZ, 0x1 ;  /* 0x00000001ff047424 */ /* 0x000fe400078e00ff */
[----:B------:R-:W-:Y:S02]  /*0640*/  IMAD.MOV.U32 R5, RZ, RZ, 0x0 ;  /* 0x00000000ff057424 */ /* 0x000fe400078e00ff */
[----:B0-----:R-:W-:-:S05]  /*0650*/  IMAD.WIDE R2, R7, 0x8, R2 ;  /* 0x0000000807027825 */ /* 0x001fca00078e0202 */
[----:B------:R-:W-:Y:S01]  /*0660*/  REDG.E.ADD.64.STRONG.GPU desc[UR4][R2.64], R4 ;  /* 0x000000040200798e */ /* 0x000fe2000c12e504 */
[----:B------:R-:W-:Y:S05]  /*0670*/  EXIT ;  /* 0x000000000000794d */ /* 0x000fea0003800000 */
        .weak           $__internal_2_$__cuda_sm20_div_rn_f64_full
        .type           $__internal_2_$__cuda_sm20_div_rn_f64_full,@function
        .size           $__internal_2_$__cuda_sm20_div_rn_f64_full,($__internal_3_$__cuda_sm20_dsqrt_rn_f64_mediumpath_v1 - $__internal_2_$__cuda_sm20_div_rn_f64_full)
$__internal_2_$__cuda_sm20_div_rn_f64_full:
[----:B------:R-:W0:Y:S01]  /*0680*/  LDC.64 R4, c[0x0][0x3b0] ;  /* 0x0000ec00ff047b82 */ /* 0x000e220000000a00 */
[C---:B------:R-:W-:Y:S01]  /*0690*/  FSETP.GEU.AND P2, PT, |R3|.reuse, 1.469367938527859385e-39, PT ;  /* 0x001000000300780b */ /* 0x040fe20003f4e200 */
[----:B------:R-:W-:Y:S01]  /*06a0*/  IMAD.MOV.U32 R15, RZ, RZ, 0x1ca00000 ;  /* 0x1ca00000ff0f7424 */ /* 0x000fe200078e00ff */
[----:B------:R-:W-:Y:S01]  /*06b0*/  LOP3.LUT R10, R3, 0x7ff00000, RZ, 0xc0, !PT ;  /* 0x7ff00000030a7812 */ /* 0x000fe200078ec0ff */
[----:B------:R-:W-:Y:S04]  /*06c0*/  BSSY.RECONVERGENT B1, `(.L_x_129) ;  /* 0x0000051000017945 */ /* 0x000fe80003800200 */
[----:B------:R-:W-:Y:S01]  /*06d0*/  IMAD.MOV.U32 R21, RZ, RZ, R10 ;  /* 0x000000ffff157224 */ /* 0x000fe200078e000a */
[C---:B0-----:R-:W-:Y:S02]  /*06e0*/  FSETP.GEU.AND P0, PT, |R5|.reuse, 1.469367938527859385e-39, PT ;  /* 0x001000000500780b */ /* 0x041fe40003f0e200 */
[----:B------:R-:W-:-:S02]  /*06f0*/  LOP3.LUT R6, R5, 0x800fffff, RZ, 0xc0, !PT ;  /* 0x800fffff05067812 */ /* 0x000fc400078ec0ff */
[----:B------:R-:W-:Y:S02]  /*0700*/  LOP3.LUT R11, R5, 0x7ff00000, RZ, 0xc0, !PT ;  /* 0x7ff00000050b7812 */ /* 0x000fe400078ec0ff */
[----:B------:R-:W-:Y:S01]  /*0710*/  LOP3.LUT R7, R6, 0x3ff00000, RZ, 0xfc, !PT ;  /* 0x3ff0000006077812 */ /* 0x000fe200078efcff */
[----:B------:R-:W-:Y:S01]  /*0720*/  IMAD.MOV.U32 R6, RZ, RZ, R4 ;  /* 0x000000ffff067224 */ /* 0x000fe200078e0004 */
[----:B------:R-:W-:Y:S01]  /*0730*/  ISETP.GE.U32.AND P1, PT, R10, R11, PT ;  /* 0x0000000b0a00720c */ /* 0x000fe20003f26070 */
[----:B------:R-:W-:-:S03]  /*0740*/  IMAD.MOV.U32 R14, RZ, RZ, R11 ;  /* 0x000000ffff0e7224 */ /* 0x000fc600078e000b */
[----:B------:R-:W-:Y:S01]  /*0750*/  SEL R15, R15, 0x63400000, !P1 ;  /* 0x634000000f0f7807 */ /* 0x000fe20004800000 */
[----:B------:R-:W0:Y:S02]  /*0760*/  @!P0 LDC.64 R8, c[0x0][0x3b0] ;  /* 0x0000ec00ff088b82 */ /* 0x000e240000000a00 */
[----:B0-----:R-:W-:Y:S01]  /*0770*/  @!P0 DMUL R6, R8, 8.98846567431157953865e+307 ;  /* 0x7fe0000008068828 */ /* 0x001fe20000000000 */
[----:B------:R-:W-:-:S05]  /*0780*/  IMAD.MOV.U32 R8, RZ, RZ, 0x1 ;  /* 0x00000001ff087424 */ /* 0x000fca00078e00ff */
[----:B------:R-:W0:Y:S04]  /*0790*/  MUFU.RCP64H R9, R7 ;  /* 0x0000000700097308 */ /* 0x000e280000001800 */
[----:B------:R-:W-:-:S05]  /*07a0*/  @!P0 LOP3.LUT R14, R7, 0x7ff00000, RZ, 0xc0, !PT ;  /* 0x7ff00000070e8812 */ /* 0x000fca00078ec0ff */
[----:B------:R-:W-:Y:S01]  /*07b0*/  VIADD R22, R14, 0xffffffff ;  /* 0xffffffff0e167836 */ /* 0x000fe20000000000 */
[----:B0-----:R-:W-:-:S08]  /*07c0*/  DFMA R12, R8, -R6, 1 ;  /* 0x3ff00000080c742b */ /* 0x001fd00000000806 */
[----:B------:R-:W-:-:S08]  /*07d0*/  DFMA R12, R12, R12, R12 ;  /* 0x0000000c0c0c722b */ /* 0x000fd0000000000c */
[----:B------:R-:W-:Y:S01]  /*07e0*/  DFMA R16, R8, R12, R8 ;  /* 0x0000000c0810722b */ /* 0x000fe20000000008 */
[C-C-:B------:R-:W-:Y:S01]  /*07f0*/  @!P2 LOP3.LUT R12, R15.reuse, 0x80000000, R3.reuse, 0xf8, !PT ;  /* 0x800000000f0ca812 */ /* 0x140fe200078ef803 */
[----:B------:R-:W-:Y:S01]  /*0800*/  IMAD.MOV.U32 R8, RZ, RZ, R2 ;  /* 0x000000ffff087224 */ /* 0x000fe200078e0002 */
[----:B------:R-:W-:Y:S02]  /*0810*/  LOP3.LUT R9, R15, 0x800fffff, R3, 0xf8, !PT ;  /* 0x800fffff0f097812 */ /* 0x000fe400078ef803 */
[----:B------:R-:W-:Y:S01]  /*0820*/  @!P2 LOP3.LUT R13, R12, 0x100000, RZ, 0xfc, !PT ;  /* 0x001000000c0da812 */ /* 0x000fe200078efcff */
[----:B------:R-:W-:Y:S02]  /*0830*/  @!P2 IMAD.MOV.U32 R12, RZ, RZ, RZ ;  /* 0x000000ffff0ca224 */ /* 0x000fe400078e00ff */
[----:B------:R-:W-:-:S04]  /*0840*/  DFMA R18, R16, -R6, 1 ;  /* 0x3ff000001012742b */ /* 0x000fc80000000806 */
[----:B------:R-:W-:-:S04]  /*0850*/  @!P2 DFMA R8, R8, 2, -R12 ;  /* 0x400000000808a82b */ /* 0x000fc8000000080c */
[----:B------:R-:W-:-:S06]  /*0860*/  DFMA R12, R16, R18, R16 ;  /* 0x00000012100c722b */ /* 0x000fcc0000000010 */
[----:B------:R-:W-:Y:S02]  /*0870*/  @!P2 LOP3.LUT R21, R9, 0x7ff00000, RZ, 0xc0, !PT ;  /* 0x7ff000000915a812 */ /* 0x000fe400078ec0ff */
[----:B------:R-:W-:-:S03]  /*0880*/  DMUL R18, R12, R8 ;  /* 0x000000080c127228 */ /* 0x000fc60000000000 */
[----:B------:R-:W-:-:S05]  /*0890*/  VIADD R20, R21, 0xffffffff ;  /* 0xffffffff15147836 */ /* 0x000fca0000000000 */
[----:B------:R-:W-:Y:S01]  /*08a0*/  DFMA R16, R18, -R6, R8 ;  /* 0x800000061210722b */ /* 0x000fe20000000008 */
[----:B------:R-:W-:-:S04]  /*08b0*/  ISETP.GT.U32.AND P0, PT, R20, 0x7feffffe, PT ;  /* 0x7feffffe1400780c */ /* 0x000fc80003f04070 */
[----:B------:R-:W-:-:S03]  /*08c0*/  ISETP.GT.U32.OR P0, PT, R22, 0x7feffffe, P0 ;  /* 0x7feffffe1600780c */ /* 0x000fc60000704470 */
[----:B------:R-:W-:-:S10]  /*08d0*/  DFMA R12, R12, R16, R18 ;  /* 0x000000100c0c722b */ /* 0x000fd40000000012 */
[----:B------:R-:W-:Y:S05]  /*08e0*/  @P0 BRA `(.L_x_130) ;  /* 0x0000000000600947 */ /* 0x000fea0003800000 */
[----:B------:R-:W-:Y:S01]  /*08f0*/  VIADDMNMX R10, R10, -R11, 0xb9600000, !PT ;  /* 0xb96000000a0a7446 */ /* 0x000fe2000780090b */
[----:B------:R-:W-:-:S03]  /*0900*/  IMAD.MOV.U32 R2, RZ, RZ, RZ ;  /* 0x000000ffff027224 */ /* 0x000fc600078e00ff */
[----:B------:R-:W-:-:S05]  /*0910*/  VIMNMX R10, PT, PT, R10, 0x46a00000, PT ;  /* 0x46a000000a0a7848 */ /* 0x000fca0003fe0100 */
        /* <DEDUP_REMOVED lines=11> */
[----:B------:R-:W-:Y:S01]  /*09d0*/  IMAD.MOV R5, RZ, RZ, -R15 ;  /* 0x000000ffff057224 */ /* 0x000fe200078e0a0f */
[----:B------:R-:W-:Y:S01]  /*09e0*/  DMUL.RP R2, R12, R2 ;  /* 0x000000020c027228 */ /* 0x000fe20000008000 */
[----:B------:R-:W-:-:S06]  /*09f0*/  IMAD.MOV.U32 R4, RZ, RZ, RZ ;  /* 0x000000ffff047224 */ /* 0x000fcc00078e00ff */
[----:B------:R-:W-:-:S03]  /*0a00*/  DFMA R4, R10, -R4, R12 ;  /* 0x800000040a04722b */ /* 0x000fc6000000000c */
[----:B------:R-:W-:-:S03]  /*0a10*/  LOP3.LUT R9, R3, R9, RZ, 0x3c, !PT ;  /* 0x0000000903097212 */ /* 0x000fc600078e3cff */
[----:B------:R-:W-:-:S04]  /*0a20*/  IADD3 R4, PT, PT, -R15, -0x43300000, RZ ;  /* 0xbcd000000f047810 */ /* 0x000fc80007ffe1ff */
[----:B------:R-:W-:-:S04]  /*0a30*/  FSETP.NEU.AND P0, PT, |R5|, R4, PT ;  /* 0x000000040500720b */ /* 0x000fc80003f0d200 */
[----:B------:R-:W-:Y:S02]  /*0a40*/  FSEL R10, R2, R10, !P0 ;  /* 0x0000000a020a7208 */ /* 0x000fe40004000000 */
[----:B------:R-:W-:Y:S01]  /*0a50*/  FSEL R11, R9, R11, !P0 ;  /* 0x0000000b090b7208 */ /* 0x000fe20004000000 */
[----:B------:R-:W-:Y:S06]  /*0a60*/  BRA `(.L_x_131) ;  /* 0x0000000000587947 */ /* 0x000fec0003800000 */
.L_x_130:
[----:B------:R-:W-:-:S14]  /*0a70*/  DSETP.NAN.AND P0, PT, R2, R2, PT ;  /* 0x000000020200722a */ /* 0x000fdc0003f08000 */
[----:B------:R-:W-:Y:S05]  /*0a80*/  @P0 BRA `(.L_x_132) ;  /* 0x0000000000480947 */ /* 0x000fea0003800000 */
[----:B------:R-:W0:Y:S02]  /*0a90*/  LDC.64 R6, c[0x0][0x3b0] ;  /* 0x0000ec00ff067b82 */ /* 0x000e240000000a00 */
[----:B0-----:R-:W-:-:S14]  /*0aa0*/  DSETP.NAN.AND P0, PT, R6, R6, PT ;  /* 0x000000060600722a */ /* 0x001fdc0003f08000 */
        /* <DEDUP_REMOVED lines=9> */
[----:B------:R-:W-:Y:S02]  /*0b40*/  @!P0 IMAD.MOV.U32 R10, RZ, RZ, RZ ;  /* 0x000000ffff0a8224 */ /* 0x000fe400078e00ff */
[----:B------:R-:W-:Y:S02]  /*0b50*/  @P0 IMAD.MOV.U32 R10, RZ, RZ, RZ ;  /* 0x000000ffff0a0224 */ /* 0x000fe400078e00ff */
[----:B------:R-:W-:Y:S01]  /*0b60*/  @P0 IMAD.MOV.U32 R11, RZ, RZ, R2 ;  /* 0x000000ffff0b0224 */ /* 0x000fe200078e0002 */
[----:B------:R-:W-:Y:S06]  /*0b70*/  BRA `(.L_x_131) ;  /* 0x0000000000147947 */ /* 0x000fec0003800000 */
.L_x_133:
[----:B------:R-:W-:Y:S01]  /*0b80*/  LOP3.LUT R11, R5, 0x80000, RZ, 0xfc, !PT ;  /* 0x00080000050b7812 */ /* 0x000fe200078efcff */
[----:B------:R-:W-:Y:S01]  /*0b90*/  IMAD.MOV.U32 R10, RZ, RZ, R4 ;  /* 0x000000ffff0a7224 */ /* 0x000fe200078e0004 */
[----:B------:R-:W-:Y:S06]  /*0ba0*/  BRA `(.L_x_131) ;  /* 0x0000000000087947 */ /* 0x000fec0003800000 */
.L_x_132:
[----:B------:R-:W-:Y:S01]  /*0bb0*/  LOP3.LUT R11, R3, 0x80000, RZ, 0xfc, !PT ;  /* 0x00080000030b7812 */ /* 0x000fe200078efcff */
[----:B------:R-:W-:-:S07]  /*0bc0*/  IMAD.MOV.U32 R10, RZ, RZ, R2 ;  /* 0x000000ffff0a7224 */ /* 0x000fce00078e0002 */
.L_x_131:
[----:B------:R-:W-:Y:S05]  /*0bd0*/  BSYNC.RECONVERGENT B1 ;  /* 0x0000000000017941 */ /* 0x000fea0003800200 */
.L_x_129:
[----:B------:R-:W-:Y:S02]  /*0be0*/  IMAD.MOV.U32 R2, RZ, RZ, R0 ;  /* 0x000000ffff027224 */ /* 0x000fe400078e0000 */
[----:B------:R-:W-:-:S04]  /*0bf0*/  IMAD.MOV.U32 R3, RZ, RZ, 0x0 ;  /* 0x00000000ff037424 */ /* 0x000fc800078e00ff */
[----:B------:R-:W-:Y:S05]  /*0c00*/  RET.REL.NODEC R2 `(_Z14kernel_grid_2dPdS_S_yP10hist_entryjd) ;  /* 0xfffffff002fc7950 */ /* 0x000fea0003c3ffff */
        .weak           $__internal_3_$__cuda_sm20_dsqrt_rn_f64_mediumpath_v1
        .type           $__internal_3_$__cuda_sm20_dsqrt_rn_f64_mediumpath_v1,@function
        .size           $__internal_3_$__cuda_sm20_dsqrt_rn_f64_mediumpath_v1,(.L_x_142 - $__internal_3_$__cuda_sm20_dsqrt_rn_f64_mediumpath_v1)
$__internal_3_$__cuda_sm20_dsqrt_rn_f64_mediumpath_v1:
[----:B------:R-:W-:Y:S01]  /*0c10*/  ISETP.GE.U32.AND P0, PT, R2, -0x3400000, PT ;  /* 0xfcc000000200780c */ /* 0x000fe20003f06070 */
[----:B------:R-:W-:Y:S01]  /*0c20*/  BSSY.RECONVERGENT B1, `(.L_x_134) ;  /* 0x0000024000017945 */ /* 0x000fe20003800200 */
[----:B------:R-:W-:-:S11]  /*0c30*/  IMAD.MOV.U32 R9, RZ, RZ, R15 ;  /* 0x000000ffff097224 */ /* 0x000fd600078e000f */
[----:B------:R-:W-:Y:S05]  /*0c40*/  @!P0 BRA `(.L_x_135) ;  /* 0x0000000000208947 */ /* 0x000fea0003800000 */
        /* <DEDUP_REMOVED lines=8> */
.L_x_135:
[----:B------:R-:W-:-:S14]  /*0cd0*/  DSETP.NE.AND P0, PT, R6, RZ, PT ;  /* 0x000000ff0600722a */ /* 0x000fdc0003f05000 */
[----:B------:R-:W-:Y:S05]  /*0ce0*/  @!P0 BRA `(.L_x_137) ;  /* 0x0000000000588947 */ /* 0x000fea0003800000 */
[----:B------:R-:W-:-:S13]  /*0cf0*/  ISETP.GE.AND P0, PT, R7, RZ, PT ;  /* 0x000000ff0700720c */ /* 0x000fda0003f06270 */
[----:B------:R-:W-:Y:S02]  /*0d00*/  @!P0 IMAD.MOV.U32 R2, RZ, RZ, 0x0 ;  /* 0x00000000ff028424 */ /* 0x000fe400078e00ff */
[----:B------:R-:W-:Y:S01]  /*0d10*/  @!P0 IMAD.MOV.U32 R3, RZ, RZ, -0x80000 ;  /* 0xfff80000ff038424 */ /* 0x000fe200078e00ff */
        /* <DEDUP_REMOVED lines=17> */
[----:B------:R-:W-:Y:S01]  /*0e30*/  VIADD R3, R3, 0xfcb00000 ;  /* 0xfcb0000003037836 */ /* 0x000fe20000000000 */
[----:B------:R-:W-:Y:S06]  /*0e40*/  BRA `(.L_x_136) ;  /* 0x0000000000047947 */ /* 0x000fec0003800000 */
.L_x_137:
[----:B------:R-:W-:-:S11]  /*0e50*/  DADD R2, R6, R6 ;  /* 0x0000000006027229 */ /* 0x000fd60000000006 */
.L_x_136:
[----:B------:R-:W-:Y:S05]  /*0e60*/  BSYNC.RECONVERGENT B1 ;  /* 0x0000000000017941 */ /* 0x000fea0003800200 */
.L_x_134:
[----:B------:R-:W-:Y:S02]  /*0e70*/  IMAD.MOV.U32 R4, RZ, RZ, R2 ;  /* 0x000000ffff047224 */ /* 0x000fe400078e0002 */
[----:B------:R-:W-:Y:S02]  /*0e80*/  IMAD.MOV.U32 R5, RZ, RZ, R3 ;  /* 0x000000ffff057224 */ /* 0x000fe400078e0003 */
[----:B------:R-:W-:Y:S02]  /*0e90*/  IMAD.MOV.U32 R2, RZ, RZ, R0 ;  /* 0x000000ffff027224 */ /* 0x000fe400078e0000 */
[----:B------:R-:W-:-:S04]  /*0ea0*/  IMAD.MOV.U32 R3, RZ, RZ, 0x0 ;  /* 0x00000000ff037424 */ /* 0x000fc800078e00ff */
[----:B------:R-:W-:Y:S05]  /*0eb0*/  RET.REL.NODEC R2 `(_Z14kernel_grid_2dPdS_S_yP10hist_entryjd) ;  /* 0xfffffff002507950 */ /* 0x000fea0003c3ffff */
.L_x_138:
        /* <DEDUP_REMOVED lines=12> */
.L_x_142:


//--------------------- .nv.shared._Z16kernel_reductionP10hist_entryS0_ --------------------------
	.section	.nv.shared._Z16kernel_reductionP10hist_entryS0_,"aw",@nobits
	.sectionflags	@""
	.align	16
	.zero		1024


//--------------------- .nv.shared.reserved.0     --------------------------
	.section	.nv.shared.reserved.0,"aw",@nobits
	.weak		__nv_reservedSMEM_offset_0_alias
	.size		__nv_reservedSMEM_offset_0_alias, 0, 64
	.other		__nv_reservedSMEM_offset_0_alias,@"STO_CUDA_RESERVED_SHARED STV_DEFAULT"
__nv_reservedSMEM_offset_0_alias:
	.zero		0
	.zero		64


//--------------------- .nv.shared._Z17kernel_shared_memPdS_S_yP10hist_entryjd --------------------------
	.section	.nv.shared._Z17kernel_shared_memPdS_S_yP10hist_entryjd,"aw",@nobits
	.sectionflags	@""
	.align	16
	.zero		1024


//--------------------- .nv.shared._Z14kernel_grid_2dPdS_S_yP10hist_entryjd --------------------------
	.section	.nv.shared._Z14kernel_grid_2dPdS_S_yP10hist_entryjd,"aw",@nobits
	.sectionflags	@""
	.align	16
	.zero		1024


//--------------------- .nv.constant0._Z16kernel_reductionP10hist_entryS0_ --------------------------
	.section	.nv.constant0._Z16kernel_reductionP10hist_entryS0_,"a",@progbits
	.sectionflags	@""
	.align	4
.nv.constant0._Z16kernel_reductionP10hist_entryS0_:
	.zero		912


//--------------------- .nv.constant0._Z17kernel_shared_memPdS_S_yP10hist_entryjd --------------------------
	.section	.nv.constant0._Z17kernel_shared_memPdS_S_yP10hist_entryjd,"a",@progbits
	.sectionflags	@""
	.align	4
.nv.constant0._Z17kernel_shared_memPdS_S_yP10hist_entryjd:
	.zero		952


//--------------------- .nv.constant0._Z14kernel_grid_2dPdS_S_yP10hist_entryjd --------------------------
	.section	.nv.constant0._Z14kernel_grid_2dPdS_S_yP10hist_entryjd,"a",@progbits
	.sectionflags	@""
	.align	4
.nv.constant0._Z14kernel_grid_2dPdS_S_yP10hist_entryjd:
	.zero		952


//--------------------- SYMBOLS --------------------------

	.type		.nv.reservedSmem.offset0,@object
	.size		.nv.reservedSmem.offset0,0x4
	.type		.nv.reservedSmem.cap,@object
	.size		.nv.reservedSmem.cap,0x4
